//
// Generated by NVIDIA NVVM Compiler
//
// Compiler Build ID: CL-36424714
// Cuda compilation tools, release 13.0, V13.0.88
// Based on NVVM 20.0.0
//

.version 9.0
.target sm_100
.address_size 64

	// .globl	_Z10matrix_mulPfS_S_ii

.visible .entry _Z10matrix_mulPfS_S_ii(
	.param .u64 .ptr .align 1 _Z10matrix_mulPfS_S_ii_param_0,
	.param .u64 .ptr .align 1 _Z10matrix_mulPfS_S_ii_param_1,
	.param .u64 .ptr .align 1 _Z10matrix_mulPfS_S_ii_param_2,
	.param .u32 _Z10matrix_mulPfS_S_ii_param_3,
	.param .u32 _Z10matrix_mulPfS_S_ii_param_4
)
{
	.reg .pred 	%p<11>;
	.reg .b32 	%r<38>;
	.reg .b32 	%f<112>;
	.reg .b64 	%rd<31>;

	ld.param.u64 	%rd11, [_Z10matrix_mulPfS_S_ii_param_0];
	ld.param.u64 	%rd12, [_Z10matrix_mulPfS_S_ii_param_1];
	ld.param.u64 	%rd10, [_Z10matrix_mulPfS_S_ii_param_2];
	ld.param.u32 	%r24, [_Z10matrix_mulPfS_S_ii_param_3];
	ld.param.u32 	%r23, [_Z10matrix_mulPfS_S_ii_param_4];
	cvta.to.global.u64 	%rd1, %rd12;
	cvta.to.global.u64 	%rd2, %rd11;
	mov.u32 	%r25, %ctaid.x;
	mov.u32 	%r26, %ntid.x;
	mov.u32 	%r27, %tid.x;
	mad.lo.s32 	%r1, %r25, %r26, %r27;
	setp.ge.s32 	%p1, %r1, %r24;
	@%p1 bra 	$L__BB0_15;
	setp.lt.s32 	%p2, %r23, 1;
	mov.f32 	%f111, 0f00000000;
	@%p2 bra 	$L__BB0_14;
	mul.lo.s32 	%r2, %r23, %r1;
	and.b32  	%r3, %r23, 15;
	setp.lt.u32 	%p3, %r23, 16;
	mov.f32 	%f111, 0f00000000;
	mov.b32 	%r34, 0;
	@%p3 bra 	$L__BB0_5;
	and.b32  	%r34, %r23, 2147483632;
	neg.s32 	%r32, %r34;
	add.s64 	%rd3, %rd2, 32;
	add.s64 	%rd29, %rd1, 32;
	mov.f32 	%f111, 0f00000000;
	mov.u32 	%r31, %r2;
$L__BB0_4:
	.pragma "nounroll";
	mul.wide.s32 	%rd13, %r31, 4;
	add.s64 	%rd14, %rd3, %rd13;
	ld.global.f32 	%f18, [%rd14+-32];
	ld.global.f32 	%f19, [%rd29+-32];
	fma.rn.f32 	%f20, %f18, %f19, %f111;
	ld.global.f32 	%f21, [%rd14+-28];
	ld.global.f32 	%f22, [%rd29+-28];
	fma.rn.f32 	%f23, %f21, %f22, %f20;
	ld.global.f32 	%f24, [%rd14+-24];
	ld.global.f32 	%f25, [%rd29+-24];
	fma.rn.f32 	%f26, %f24, %f25, %f23;
	ld.global.f32 	%f27, [%rd14+-20];
	ld.global.f32 	%f28, [%rd29+-20];
	fma.rn.f32 	%f29, %f27, %f28, %f26;
	ld.global.f32 	%f30, [%rd14+-16];
	ld.global.f32 	%f31, [%rd29+-16];
	fma.rn.f32 	%f32, %f30, %f31, %f29;
	ld.global.f32 	%f33, [%rd14+-12];
	ld.global.f32 	%f34, [%rd29+-12];
	fma.rn.f32 	%f35, %f33, %f34, %f32;
	ld.global.f32 	%f36, [%rd14+-8];
	ld.global.f32 	%f37, [%rd29+-8];
	fma.rn.f32 	%f38, %f36, %f37, %f35;
	ld.global.f32 	%f39, [%rd14+-4];
	ld.global.f32 	%f40, [%rd29+-4];
	fma.rn.f32 	%f41, %f39, %f40, %f38;
	ld.global.f32 	%f42, [%rd14];
	ld.global.f32 	%f43, [%rd29];
	fma.rn.f32 	%f44, %f42, %f43, %f41;
	ld.global.f32 	%f45, [%rd14+4];
	ld.global.f32 	%f46, [%rd29+4];
	fma.rn.f32 	%f47, %f45, %f46, %f44;
	ld.global.f32 	%f48, [%rd14+8];
	ld.global.f32 	%f49, [%rd29+8];
	fma.rn.f32 	%f50, %f48, %f49, %f47;
	ld.global.f32 	%f51, [%rd14+12];
	ld.global.f32 	%f52, [%rd29+12];
	fma.rn.f32 	%f53, %f51, %f52, %f50;
	ld.global.f32 	%f54, [%rd14+16];
	ld.global.f32 	%f55, [%rd29+16];
	fma.rn.f32 	%f56, %f54, %f55, %f53;
	ld.global.f32 	%f57, [%rd14+20];
	ld.global.f32 	%f58, [%rd29+20];
	fma.rn.f32 	%f59, %f57, %f58, %f56;
	ld.global.f32 	%f60, [%rd14+24];
	ld.global.f32 	%f61, [%rd29+24];
	fma.rn.f32 	%f62, %f60, %f61, %f59;
	ld.global.f32 	%f63, [%rd14+28];
	ld.global.f32 	%f64, [%rd29+28];
	fma.rn.f32 	%f111, %f63, %f64, %f62;
	add.s32 	%r32, %r32, 16;
	add.s32 	%r31, %r31, 16;
	add.s64 	%rd29, %rd29, 64;
	setp.ne.s32 	%p4, %r32, 0;
	@%p4 bra 	$L__BB0_4;
$L__BB0_5:
	setp.eq.s32 	%p5, %r3, 0;
	@%p5 bra 	$L__BB0_14;
	and.b32  	%r11, %r23, 7;
	setp.lt.u32 	%p6, %r3, 8;
	@%p6 bra 	$L__BB0_8;
	add.s32 	%r29, %r34, %r2;
	mul.wide.s32 	%rd15, %r29, 4;
	add.s64 	%rd16, %rd2, %rd15;
	ld.global.f32 	%f66, [%rd16];
	mul.wide.u32 	%rd17, %r34, 4;
	add.s64 	%rd18, %rd1, %rd17;
	ld.global.f32 	%f67, [%rd18];
	fma.rn.f32 	%f68, %f66, %f67, %f111;
	ld.global.f32 	%f69, [%rd16+4];
	ld.global.f32 	%f70, [%rd18+4];
	fma.rn.f32 	%f71, %f69, %f70, %f68;
	ld.global.f32 	%f72, [%rd16+8];
	ld.global.f32 	%f73, [%rd18+8];
	fma.rn.f32 	%f74, %f72, %f73, %f71;
	ld.global.f32 	%f75, [%rd16+12];
	ld.global.f32 	%f76, [%rd18+12];
	fma.rn.f32 	%f77, %f75, %f76, %f74;
	ld.global.f32 	%f78, [%rd16+16];
	ld.global.f32 	%f79, [%rd18+16];
	fma.rn.f32 	%f80, %f78, %f79, %f77;
	ld.global.f32 	%f81, [%rd16+20];
	ld.global.f32 	%f82, [%rd18+20];
	fma.rn.f32 	%f83, %f81, %f82, %f80;
	ld.global.f32 	%f84, [%rd16+24];
	ld.global.f32 	%f85, [%rd18+24];
	fma.rn.f32 	%f86, %f84, %f85, %f83;
	ld.global.f32 	%f87, [%rd16+28];
	ld.global.f32 	%f88, [%rd18+28];
	fma.rn.f32 	%f111, %f87, %f88, %f86;
	add.s32 	%r34, %r34, 8;
$L__BB0_8:
	setp.eq.s32 	%p7, %r11, 0;
	@%p7 bra 	$L__BB0_14;
	and.b32  	%r14, %r23, 3;
	setp.lt.u32 	%p8, %r11, 4;
	@%p8 bra 	$L__BB0_11;
	add.s32 	%r30, %r34, %r2;
	mul.wide.s32 	%rd19, %r30, 4;
	add.s64 	%rd20, %rd2, %rd19;
	ld.global.f32 	%f90, [%rd20];
	mul.wide.u32 	%rd21, %r34, 4;
	add.s64 	%rd22, %rd1, %rd21;
	ld.global.f32 	%f91, [%rd22];
	fma.rn.f32 	%f92, %f90, %f91, %f111;
	ld.global.f32 	%f93, [%rd20+4];
	ld.global.f32 	%f94, [%rd22+4];
	fma.rn.f32 	%f95, %f93, %f94, %f92;
	ld.global.f32 	%f96, [%rd20+8];
	ld.global.f32 	%f97, [%rd22+8];
	fma.rn.f32 	%f98, %f96, %f97, %f95;
	ld.global.f32 	%f99, [%rd20+12];
	ld.global.f32 	%f100, [%rd22+12];
	fma.rn.f32 	%f111, %f99, %f100, %f98;
	add.s32 	%r34, %r34, 4;
$L__BB0_11:
	setp.eq.s32 	%p9, %r14, 0;
	@%p9 bra 	$L__BB0_14;
	mul.wide.u32 	%rd23, %r34, 4;
	add.s64 	%rd30, %rd1, %rd23;
	add.s32 	%r37, %r34, %r2;
	neg.s32 	%r36, %r14;
$L__BB0_13:
	.pragma "nounroll";
	mul.wide.s32 	%rd24, %r37, 4;
	add.s64 	%rd25, %rd2, %rd24;
	ld.global.f32 	%f101, [%rd25];
	ld.global.f32 	%f102, [%rd30];
	fma.rn.f32 	%f111, %f101, %f102, %f111;
	add.s64 	%rd30, %rd30, 4;
	add.s32 	%r37, %r37, 1;
	add.s32 	%r36, %r36, 1;
	setp.ne.s32 	%p10, %r36, 0;
	@%p10 bra 	$L__BB0_13;
$L__BB0_14:
	cvta.to.global.u64 	%rd26, %rd10;
	mul.wide.s32 	%rd27, %r1, 4;
	add.s64 	%rd28, %rd26, %rd27;
	st.global.f32 	[%rd28], %f111;
$L__BB0_15:
	ret;

}
	// .globl	_Z14vector_sigmoidPfS_i
.visible .entry _Z14vector_sigmoidPfS_i(
	.param .u64 .ptr .align 1 _Z14vector_sigmoidPfS_i_param_0,
	.param .u64 .ptr .align 1 _Z14vector_sigmoidPfS_i_param_1,
	.param .u32 _Z14vector_sigmoidPfS_i_param_2
)
{
	.reg .pred 	%p<2>;
	.reg .b32 	%r<8>;
	.reg .b32 	%f<15>;
	.reg .b64 	%rd<8>;

	ld.param.u64 	%rd1, [_Z14vector_sigmoidPfS_i_param_0];
	ld.param.u64 	%rd2, [_Z14vector_sigmoidPfS_i_param_1];
	ld.param.u32 	%r2, [_Z14vector_sigmoidPfS_i_param_2];
	mov.u32 	%r3, %ctaid.x;
	mov.u32 	%r4, %ntid.x;
	mov.u32 	%r5, %tid.x;
	mad.lo.s32 	%r1, %r3, %r4, %r5;
	setp.ge.s32 	%p1, %r1, %r2;
	@%p1 bra 	$L__BB1_2;
	cvta.to.global.u64 	%rd3, %rd1;
	cvta.to.global.u64 	%rd4, %rd2;
	mul.wide.s32 	%rd5, %r1, 4;
	add.s64 	%rd6, %rd3, %rd5;
	ld.global.f32 	%f1, [%rd6];
	fma.rn.f32 	%f2, %f1, 0fBBBB989D, 0f3F000000;
	cvt.sat.f32.f32 	%f3, %f2;
	mov.f32 	%f4, 0f4B400001;
	mov.f32 	%f5, 0f437C0000;
	fma.rm.f32 	%f6, %f3, %f5, %f4;
	add.f32 	%f7, %f6, 0fCB40007F;
	neg.f32 	%f8, %f7;
	fma.rn.f32 	%f9, %f1, 0fBFB8AA3B, %f8;
	fma.rn.f32 	%f10, %f1, 0fB2A57060, %f9;
	mov.b32 	%r6, %f6;
	shl.b32 	%r7, %r6, 23;
	mov.b32 	%f11, %r7;
	ex2.approx.ftz.f32 	%f12, %f10;
	fma.rn.f32 	%f13, %f12, %f11, 0f3F800000;
	rcp.rn.f32 	%f14, %f13;
	add.s64 	%rd7, %rd4, %rd5;
	st.global.f32 	[%rd7], %f14;
$L__BB1_2:
	ret;

}
	// .globl	_Z15vector_dsigmoidPfS_i
.visible .entry _Z15vector_dsigmoidPfS_i(
	.param .u64 .ptr .align 1 _Z15vector_dsigmoidPfS_i_param_0,
	.param .u64 .ptr .align 1 _Z15vector_dsigmoidPfS_i_param_1,
	.param .u32 _Z15vector_dsigmoidPfS_i_param_2
)
{
	.reg .pred 	%p<2>;
	.reg .b32 	%r<8>;
	.reg .b32 	%f<18>;
	.reg .b64 	%rd<8>;

	ld.param.u64 	%rd1, [_Z15vector_dsigmoidPfS_i_param_0];
	ld.param.u64 	%rd2, [_Z15vector_dsigmoidPfS_i_param_1];
	ld.param.u32 	%r2, [_Z15vector_dsigmoidPfS_i_param_2];
	mov.u32 	%r3, %ctaid.x;
	mov.u32 	%r4, %ntid.x;
	mov.u32 	%r5, %tid.x;
	mad.lo.s32 	%r1, %r3, %r4, %r5;
	setp.ge.s32 	%p1, %r1, %r2;
	@%p1 bra 	$L__BB2_2;
	cvta.to.global.u64 	%rd3, %rd1;
	cvta.to.global.u64 	%rd4, %rd2;
	mul.wide.s32 	%rd5, %r1, 4;
	add.s64 	%rd6, %rd3, %rd5;
	ld.global.f32 	%f1, [%rd6];
	fma.rn.f32 	%f2, %f1, 0fBBBB989D, 0f3F000000;
	cvt.sat.f32.f32 	%f3, %f2;
	mov.f32 	%f4, 0f4B400001;
	mov.f32 	%f5, 0f437C0000;
	fma.rm.f32 	%f6, %f3, %f5, %f4;
	add.f32 	%f7, %f6, 0fCB40007F;
	neg.f32 	%f8, %f7;
	fma.rn.f32 	%f9, %f1, 0fBFB8AA3B, %f8;
	fma.rn.f32 	%f10, %f1, 0fB2A57060, %f9;
	mov.b32 	%r6, %f6;
	shl.b32 	%r7, %r6, 23;
	mov.b32 	%f11, %r7;
	ex2.approx.ftz.f32 	%f12, %f10;
	fma.rn.f32 	%f13, %f12, %f11, 0f3F800000;
	rcp.rn.f32 	%f14, %f13;
	mov.f32 	%f15, 0f3F800000;
	sub.f32 	%f16, %f15, %f14;
	mul.f32 	%f17, %f14, %f16;
	add.s64 	%rd7, %rd4, %rd5;
	st.global.f32 	[%rd7], %f17;
$L__BB2_2:
	ret;

}
	// .globl	_Z11vector_reluPfS_i
.visible .entry _Z11vector_reluPfS_i(
	.param .u64 .ptr .align 1 _Z11vector_reluPfS_i_param_0,
	.param .u64 .ptr .align 1 _Z11vector_reluPfS_i_param_1,
	.param .u32 _Z11vector_reluPfS_i_param_2
)
{
	.reg .pred 	%p<2>;
	.reg .b32 	%r<6>;
	.reg .b32 	%f<3>;
	.reg .b64 	%rd<8>;

	ld.param.u64 	%rd1, [_Z11vector_reluPfS_i_param_0];
	ld.param.u64 	%rd2, [_Z11vector_reluPfS_i_param_1];
	ld.param.u32 	%r2, [_Z11vector_reluPfS_i_param_2];
	mov.u32 	%r3, %ctaid.x;
	mov.u32 	%r4, %ntid.x;
	mov.u32 	%r5, %tid.x;
	mad.lo.s32 	%r1, %r3, %r4, %r5;
	setp.ge.s32 	%p1, %r1, %r2;
	@%p1 bra 	$L__BB3_2;
	cvta.to.global.u64 	%rd3, %rd2;
	cvta.to.global.u64 	%rd4, %rd1;
	mul.wide.s32 	%rd5, %r1, 4;
	add.s64 	%rd6, %rd4, %rd5;
	ld.global.f32 	%f1, [%rd6];
	max.f32 	%f2, %f1, 0f00000000;
	add.s64 	%rd7, %rd3, %rd5;
	st.global.f32 	[%rd7], %f2;
$L__BB3_2:
	ret;

}
	// .globl	_Z12vector_dreluPfS_i
.visible .entry _Z12vector_dreluPfS_i(
	.param .u64 .ptr .align 1 _Z12vector_dreluPfS_i_param_0,
	.param .u64 .ptr .align 1 _Z12vector_dreluPfS_i_param_1,
	.param .u32 _Z12vector_dreluPfS_i_param_2
)
{
	.reg .pred 	%p<3>;
	.reg .b32 	%r<6>;
	.reg .b32 	%f<3>;
	.reg .b64 	%rd<8>;

	ld.param.u64 	%rd1, [_Z12vector_dreluPfS_i_param_0];
	ld.param.u64 	%rd2, [_Z12vector_dreluPfS_i_param_1];
	ld.param.u32 	%r2, [_Z12vector_dreluPfS_i_param_2];
	mov.u32 	%r3, %ctaid.x;
	mov.u32 	%r4, %ntid.x;
	mov.u32 	%r5, %tid.x;
	mad.lo.s32 	%r1, %r3, %r4, %r5;
	setp.ge.s32 	%p1, %r1, %r2;
	@%p1 bra 	$L__BB4_2;
	cvta.to.global.u64 	%rd3, %rd1;
	cvta.to.global.u64 	%rd4, %rd2;
	mul.wide.s32 	%rd5, %r1, 4;
	add.s64 	%rd6, %rd3, %rd5;
	ld.global.f32 	%f1, [%rd6];
	setp.gt.f32 	%p2, %f1, 0f00000000;
	selp.f32 	%f2, 0f3F800000, 0f00000000, %p2;
	add.s64 	%rd7, %rd4, %rd5;
	st.global.f32 	[%rd7], %f2;
$L__BB4_2:
	ret;

}
	// .globl	_Z11vector_tanhPfS_i
.visible .entry _Z11vector_tanhPfS_i(
	.param .u64 .ptr .align 1 _Z11vector_tanhPfS_i_param_0,
	.param .u64 .ptr .align 1 _Z11vector_tanhPfS_i_param_1,
	.param .u32 _Z11vector_tanhPfS_i_param_2
)
{
	.reg .pred 	%p<2>;
	.reg .b32 	%r<10>;
	.reg .b32 	%f<27>;
	.reg .b64 	%rd<8>;

	ld.param.u64 	%rd1, [_Z11vector_tanhPfS_i_param_0];
	ld.param.u64 	%rd2, [_Z11vector_tanhPfS_i_param_1];
	ld.param.u32 	%r2, [_Z11vector_tanhPfS_i_param_2];
	mov.u32 	%r3, %ctaid.x;
	mov.u32 	%r4, %ntid.x;
	mov.u32 	%r5, %tid.x;
	mad.lo.s32 	%r1, %r3, %r4, %r5;
	setp.ge.s32 	%p1, %r1, %r2;
	@%p1 bra 	$L__BB5_2;
	cvta.to.global.u64 	%rd3, %rd1;
	cvta.to.global.u64 	%rd4, %rd2;
	mul.wide.s32 	%rd5, %r1, 4;
	add.s64 	%rd6, %rd3, %rd5;
	ld.global.f32 	%f1, [%rd6];
	fma.rn.f32 	%f2, %f1, 0f3BBB989D, 0f3F000000;
	cvt.sat.f32.f32 	%f3, %f2;
	mov.f32 	%f4, 0f4B400001;
	mov.f32 	%f5, 0f437C0000;
	fma.rm.f32 	%f6, %f3, %f5, %f4;
	add.f32 	%f7, %f6, 0fCB40007F;
	neg.f32 	%f8, %f7;
	fma.rn.f32 	%f9, %f1, 0f3FB8AA3B, %f8;
	fma.rn.f32 	%f10, %f1, 0f32A57060, %f9;
	mov.b32 	%r6, %f6;
	shl.b32 	%r7, %r6, 23;
	mov.b32 	%f11, %r7;
	ex2.approx.ftz.f32 	%f12, %f10;
	mul.f32 	%f13, %f12, %f11;
	fma.rn.f32 	%f14, %f1, 0fBBBB989D, 0f3F000000;
	cvt.sat.f32.f32 	%f15, %f14;
	fma.rm.f32 	%f16, %f15, %f5, %f4;
	add.f32 	%f17, %f16, 0fCB40007F;
	neg.f32 	%f18, %f17;
	fma.rn.f32 	%f19, %f1, 0fBFB8AA3B, %f18;
	fma.rn.f32 	%f20, %f1, 0fB2A57060, %f19;
	mov.b32 	%r8, %f16;
	shl.b32 	%r9, %r8, 23;
	mov.b32 	%f21, %r9;
	ex2.approx.ftz.f32 	%f22, %f20;
	mul.f32 	%f23, %f22, %f21;
	sub.f32 	%f24, %f13, %f23;
	add.f32 	%f25, %f13, %f23;
	div.rn.f32 	%f26, %f24, %f25;
	add.s64 	%rd7, %rd4, %rd5;
	st.global.f32 	[%rd7], %f26;
$L__BB5_2:
	ret;

}
	// .globl	_Z12vector_dtanhPfS_i
.visible .entry _Z12vector_dtanhPfS_i(
	.param .u64 .ptr .align 1 _Z12vector_dtanhPfS_i_param_0,
	.param .u64 .ptr .align 1 _Z12vector_dtanhPfS_i_param_1,
	.param .u32 _Z12vector_dtanhPfS_i_param_2
)
{
	.reg .pred 	%p<2>;
	.reg .b32 	%r<10>;
	.reg .b32 	%f<30>;
	.reg .b64 	%rd<8>;

	ld.param.u64 	%rd1, [_Z12vector_dtanhPfS_i_param_0];
	ld.param.u64 	%rd2, [_Z12vector_dtanhPfS_i_param_1];
	ld.param.u32 	%r2, [_Z12vector_dtanhPfS_i_param_2];
	mov.u32 	%r3, %ctaid.x;
	mov.u32 	%r4, %ntid.x;
	mov.u32 	%r5, %tid.x;
	mad.lo.s32 	%r1, %r3, %r4, %r5;
	setp.ge.s32 	%p1, %r1, %r2;
	@%p1 bra 	$L__BB6_2;
	cvta.to.global.u64 	%rd3, %rd1;
	cvta.to.global.u64 	%rd4, %rd2;
	mul.wide.s32 	%rd5, %r1, 4;
	add.s64 	%rd6, %rd3, %rd5;
	ld.global.f32 	%f1, [%rd6];
	fma.rn.f32 	%f2, %f1, 0f3BBB989D, 0f3F000000;
	cvt.sat.f32.f32 	%f3, %f2;
	mov.f32 	%f4, 0f4B400001;
	mov.f32 	%f5, 0f437C0000;
	fma.rm.f32 	%f6, %f3, %f5, %f4;
	add.f32 	%f7, %f6, 0fCB40007F;
	neg.f32 	%f8, %f7;
	fma.rn.f32 	%f9, %f1, 0f3FB8AA3B, %f8;
	fma.rn.f32 	%f10, %f1, 0f32A57060, %f9;
	mov.b32 	%r6, %f6;
	shl.b32 	%r7, %r6, 23;
	mov.b32 	%f11, %r7;
	ex2.approx.ftz.f32 	%f12, %f10;
	mul.f32 	%f13, %f12, %f11;
	fma.rn.f32 	%f14, %f1, 0fBBBB989D, 0f3F000000;
	cvt.sat.f32.f32 	%f15, %f14;
	fma.rm.f32 	%f16, %f15, %f5, %f4;
	add.f32 	%f17, %f16, 0fCB40007F;
	neg.f32 	%f18, %f17;
	fma.rn.f32 	%f19, %f1, 0fBFB8AA3B, %f18;
	fma.rn.f32 	%f20, %f1, 0fB2A57060, %f19;
	mov.b32 	%r8, %f16;
	shl.b32 	%r9, %r8, 23;
	mov.b32 	%f21, %r9;
	ex2.approx.ftz.f32 	%f22, %f20;
	mul.f32 	%f23, %f22, %f21;
	sub.f32 	%f24, %f13, %f23;
	add.f32 	%f25, %f13, %f23;
	div.rn.f32 	%f26, %f24, %f25;
	mul.f32 	%f27, %f26, %f26;
	mov.f32 	%f28, 0f3F800000;
	sub.f32 	%f29, %f28, %f27;
	add.s64 	%rd7, %rd4, %rd5;
	st.global.f32 	[%rd7], %f29;
$L__BB6_2:
	ret;

}
	// .globl	_Z10vector_addPfS_S_i
.visible .entry _Z10vector_addPfS_S_i(
	.param .u64 .ptr .align 1 _Z10vector_addPfS_S_i_param_0,
	.param .u64 .ptr .align 1 _Z10vector_addPfS_S_i_param_1,
	.param .u64 .ptr .align 1 _Z10vector_addPfS_S_i_param_2,
	.param .u32 _Z10vector_addPfS_S_i_param_3
)
{
	.reg .pred 	%p<2>;
	.reg .b32 	%r<6>;
	.reg .b32 	%f<4>;
	.reg .b64 	%rd<11>;

	ld.param.u64 	%rd1, [_Z10vector_addPfS_S_i_param_0];
	ld.param.u64 	%rd2, [_Z10vector_addPfS_S_i_param_1];
	ld.param.u64 	%rd3, [_Z10vector_addPfS_S_i_param_2];
	ld.param.u32 	%r2, [_Z10vector_addPfS_S_i_param_3];
	mov.u32 	%r3, %ctaid.x;
	mov.u32 	%r4, %ntid.x;
	mov.u32 	%r5, %tid.x;
	mad.lo.s32 	%r1, %r3, %r4, %r5;
	setp.ge.s32 	%p1, %r1, %r2;
	@%p1 bra 	$L__BB7_2;
	cvta.to.global.u64 	%rd4, %rd1;
	cvta.to.global.u64 	%rd5, %rd2;
	cvta.to.global.u64 	%rd6, %rd3;
	mul.wide.s32 	%rd7, %r1, 4;
	add.s64 	%rd8, %rd4, %rd7;
	ld.global.f32 	%f1, [%rd8];
	add.s64 	%rd9, %rd5, %rd7;
	ld.global.f32 	%f2, [%rd9];
	add.f32 	%f3, %f1, %f2;
	add.s64 	%rd10, %rd6, %rd7;
	st.global.f32 	[%rd10], %f3;
$L__BB7_2:
	ret;

}
	// .globl	_Z15matrix_hadamardPfS_S_ii
.visible .entry _Z15matrix_hadamardPfS_S_ii(
	.param .u64 .ptr .align 1 _Z15matrix_hadamardPfS_S_ii_param_0,
	.param .u64 .ptr .align 1 _Z15matrix_hadamardPfS_S_ii_param_1,
	.param .u64 .ptr .align 1 _Z15matrix_hadamardPfS_S_ii_param_2,
	.param .u32 _Z15matrix_hadamardPfS_S_ii_param_3,
	.param .u32 _Z15matrix_hadamardPfS_S_ii_param_4
)
{
	.reg .pred 	%p<4>;
	.reg .b32 	%r<14>;
	.reg .b32 	%f<4>;
	.reg .b64 	%rd<11>;

	ld.param.u64 	%rd1, [_Z15matrix_hadamardPfS_S_ii_param_0];
	ld.param.u64 	%rd2, [_Z15matrix_hadamardPfS_S_ii_param_1];
	ld.param.u64 	%rd3, [_Z15matrix_hadamardPfS_S_ii_param_2];
	ld.param.u32 	%r4, [_Z15matrix_hadamardPfS_S_ii_param_3];
	ld.param.u32 	%r5, [_Z15matrix_hadamardPfS_S_ii_param_4];
	mov.u32 	%r6, %ctaid.x;
	mov.u32 	%r7, %ntid.x;
	mov.u32 	%r8, %tid.x;
	mad.lo.s32 	%r1, %r6, %r7, %r8;
	mov.u32 	%r9, %ctaid.y;
	mov.u32 	%r10, %ntid.y;
	mov.u32 	%r11, %tid.y;
	mad.lo.s32 	%r12, %r9, %r10, %r11;
	setp.ge.s32 	%p1, %r1, %r4;
	setp.ge.s32 	%p2, %r12, %r5;
	or.pred  	%p3, %p1, %p2;
	@%p3 bra 	$L__BB8_2;
	cvta.to.global.u64 	%rd4, %rd1;
	cvta.to.global.u64 	%rd5, %rd2;
	cvta.to.global.u64 	%rd6, %rd3;
	mad.lo.s32 	%r13, %r5, %r1, %r12;
	mul.wide.s32 	%rd7, %r13, 4;
	add.s64 	%rd8, %rd4, %rd7;
	ld.global.f32 	%f1, [%rd8];
	add.s64 	%rd9, %rd5, %rd7;
	ld.global.f32 	%f2, [%rd9];
	mul.f32 	%f3, %f1, %f2;
	add.s64 	%rd10, %rd6, %rd7;
	st.global.f32 	[%rd10], %f3;
$L__BB8_2:
	ret;

}
	// .globl	_Z12matrix_transPfS_ii
.visible .entry _Z12matrix_transPfS_ii(
	.param .u64 .ptr .align 1 _Z12matrix_transPfS_ii_param_0,
	.param .u64 .ptr .align 1 _Z12matrix_transPfS_ii_param_1,
	.param .u32 _Z12matrix_transPfS_ii_param_2,
	.param .u32 _Z12matrix_transPfS_ii_param_3
)
{
	.reg .pred 	%p<4>;
	.reg .b32 	%r<15>;
	.reg .b32 	%f<2>;
	.reg .b64 	%rd<9>;

	ld.param.u64 	%rd1, [_Z12matrix_transPfS_ii_param_0];
	ld.param.u64 	%rd2, [_Z12matrix_transPfS_ii_param_1];
	ld.param.u32 	%r3, [_Z12matrix_transPfS_ii_param_2];
	ld.param.u32 	%r5, [_Z12matrix_transPfS_ii_param_3];
	mov.u32 	%r6, %ctaid.x;
	mov.u32 	%r7, %ntid.x;
	mov.u32 	%r8, %tid.x;
	mad.lo.s32 	%r1, %r6, %r7, %r8;
	mov.u32 	%r9, %ctaid.y;
	mov.u32 	%r10, %ntid.y;
	mov.u32 	%r11, %tid.y;
	mad.lo.s32 	%r12, %r9, %r10, %r11;
	setp.ge.s32 	%p1, %r1, %r3;
	setp.ge.s32 	%p2, %r12, %r5;
	or.pred  	%p3, %p1, %p2;
	@%p3 bra 	$L__BB9_2;
	cvta.to.global.u64 	%rd3, %rd1;
	cvta.to.global.u64 	%rd4, %rd2;
	mad.lo.s32 	%r13, %r5, %r1, %r12;
	mul.wide.s32 	%rd5, %r13, 4;
	add.s64 	%rd6, %rd3, %rd5;
	ld.global.f32 	%f1, [%rd6];
	mad.lo.s32 	%r14, %r3, %r12, %r1;
	mul.wide.s32 	%rd7, %r14, 4;
	add.s64 	%rd8, %rd4, %rd7;
	st.global.f32 	[%rd8], %f1;
$L__BB9_2:
	ret;

}
	// .globl	_Z13matrix_scalarPfiS_ii
.visible .entry _Z13matrix_scalarPfiS_ii(
	.param .u64 .ptr .align 1 _Z13matrix_scalarPfiS_ii_param_0,
	.param .u32 _Z13matrix_scalarPfiS_ii_param_1,
	.param .u64 .ptr .align 1 _Z13matrix_scalarPfiS_ii_param_2,
	.param .u32 _Z13matrix_scalarPfiS_ii_param_3,
	.param .u32 _Z13matrix_scalarPfiS_ii_param_4
)
{
	.reg .pred 	%p<4>;
	.reg .b32 	%r<15>;
	.reg .b32 	%f<4>;
	.reg .b64 	%rd<8>;

	ld.param.u64 	%rd1, [_Z13matrix_scalarPfiS_ii_param_0];
	ld.param.u32 	%r3, [_Z13matrix_scalarPfiS_ii_param_1];
	ld.param.u64 	%rd2, [_Z13matrix_scalarPfiS_ii_param_2];
	ld.param.u32 	%r5, [_Z13matrix_scalarPfiS_ii_param_3];
	ld.param.u32 	%r6, [_Z13matrix_scalarPfiS_ii_param_4];
	mov.u32 	%r7, %ctaid.x;
	mov.u32 	%r8, %ntid.x;
	mov.u32 	%r9, %tid.x;
	mad.lo.s32 	%r1, %r7, %r8, %r9;
	mov.u32 	%r10, %ctaid.y;
	mov.u32 	%r11, %ntid.y;
	mov.u32 	%r12, %tid.y;
	mad.lo.s32 	%r13, %r10, %r11, %r12;
	setp.ge.s32 	%p1, %r1, %r5;
	setp.ge.s32 	%p2, %r13, %r6;
	or.pred  	%p3, %p1, %p2;
	@%p3 bra 	$L__BB10_2;
	cvta.to.global.u64 	%rd3, %rd1;
	cvta.to.global.u64 	%rd4, %rd2;
	cvt.rn.f32.s32 	%f1, %r3;
	mad.lo.s32 	%r14, %r6, %r1, %r13;
	mul.wide.s32 	%rd5, %r14, 4;
	add.s64 	%rd6, %rd3, %rd5;
	ld.global.f32 	%f2, [%rd6];
	mul.f32 	%f3, %f2, %f1;
	add.s64 	%rd7, %rd4, %rd5;
	st.global.f32 	[%rd7], %f3;
$L__BB10_2:
	ret;

}


// ===== COMPILED SASS (sm_100) =====

	.target	sm_100

	.elftype	@"ET_EXEC"


//--------------------- .note.nv.tkinfo           --------------------------
	.section	.note.nv.tkinfo,"",@"SHT_NOTE"
	.sectionflags	@"SHF_NOTE_NV_TKINFO"
	.tkinfo
        /*0018*/ 	.word	0x00000002
        /*0030*/ 	.string	""
        /*0030*/ 	.string	"ptxas"
        /*0030*/ 	.string	"Cuda compilation tools, release 13.0, V13.0.88"
        /*0030*/ 	.string	"Build cuda_13.0.r13.0/compiler.36424714_0"
        /*0030*/ 	.string	"-arch sm_100 -m 64 "



//--------------------- .note.nv.cuinfo           --------------------------
	.section	.note.nv.cuinfo,"",@"SHT_NOTE"
	.sectionflags	@"SHF_NOTE_NV_CUINFO"
        /*0018*/ 	.short	0x0002
        /*001a*/ 	.short	0x0064
        /*001c*/ 	.short	0x0082
	.zero		2


//--------------------- .nv.info                  --------------------------
	.section	.nv.info,"",@"SHT_CUDA_INFO"
	.align	4


	//----- nvinfo : EIATTR_REGCOUNT
	.align		4
        /*0000*/ 	.byte	0x04, 0x2f
        /*0002*/ 	.short	(.L_1 - .L_0)
	.align		4
.L_0:
        /*0004*/ 	.word	index@(_Z10matrix_mulPfS_S_ii)
        /*0008*/ 	.word	0x0000001e


	//----- nvinfo : EIATTR_FRAME_SIZE
	.align		4
.L_1:
        /*000c*/ 	.byte	0x04, 0x11
        /*000e*/ 	.short	(.L_3 - .L_2)
	.align		4
.L_2:
        /*0010*/ 	.word	index@(_Z10matrix_mulPfS_S_ii)
        /*0014*/ 	.word	0x00000000


	//----- nvinfo : EIATTR_REGCOUNT
	.align		4
.L_3:
        /*0018*/ 	.byte	0x04, 0x2f
        /*001a*/ 	.short	(.L_5 - .L_4)
	.align		4
.L_4:
        /*001c*/ 	.word	index@(_Z14vector_sigmoidPfS_i)
        /*0020*/ 	.word	0x0000000e


	//----- nvinfo : EIATTR_FRAME_SIZE
	.align		4
.L_5:
        /*0024*/ 	.byte	0x04, 0x11
        /*0026*/ 	.short	(.L_7 - .L_6)
	.align		4
.L_6:
        /*0028*/ 	.word	index@($__internal_3_$__cuda_sm20_rcp_rn_f32_slowpath)
        /*002c*/ 	.word	0x00000000


	//----- nvinfo : EIATTR_FRAME_SIZE
	.align		4
.L_7:
        /*0030*/ 	.byte	0x04, 0x11
        /*0032*/ 	.short	(.L_9 - .L_8)
	.align		4
.L_8:
        /*0034*/ 	.word	index@(_Z14vector_sigmoidPfS_i)
        /*0038*/ 	.word	0x00000000


	//----- nvinfo : EIATTR_REGCOUNT
	.align		4
.L_9:
        /*003c*/ 	.byte	0x04, 0x2f
        /*003e*/ 	.short	(.L_11 - .L_10)
	.align		4
.L_10:
        /*0040*/ 	.word	index@(_Z15vector_dsigmoidPfS_i)
        /*0044*/ 	.word	0x0000000e


	//----- nvinfo : EIATTR_FRAME_SIZE
	.align		4
.L_11:
        /*0048*/ 	.byte	0x04, 0x11
        /*004a*/ 	.short	(.L_13 - .L_12)
	.align		4
.L_12:
        /*004c*/ 	.word	index@($__internal_2_$__cuda_sm20_rcp_rn_f32_slowpath)
        /*0050*/ 	.word	0x00000000


	//----- nvinfo : EIATTR_FRAME_SIZE
	.align		4
.L_13:
        /*0054*/ 	.byte	0x04, 0x11
        /*0056*/ 	.short	(.L_15 - .L_14)
	.align		4
.L_14:
        /*0058*/ 	.word	index@(_Z15vector_dsigmoidPfS_i)
        /*005c*/ 	.word	0x00000000


	//----- nvinfo : EIATTR_REGCOUNT
	.align		4
.L_15:
        /*0060*/ 	.byte	0x04, 0x2f
        /*0062*/ 	.short	(.L_17 - .L_16)
	.align		4
.L_16:
        /*0064*/ 	.word	index@(_Z11vector_reluPfS_i)
        /*0068*/ 	.word	0x0000000a


	//----- nvinfo : EIATTR_FRAME_SIZE
	.align		4
.L_17:
        /*006c*/ 	.byte	0x04, 0x11
        /*006e*/ 	.short	(.L_19 - .L_18)
	.align		4
.L_18:
        /*0070*/ 	.word	index@(_Z11vector_reluPfS_i)
        /*0074*/ 	.word	0x00000000


	//----- nvinfo : EIATTR_REGCOUNT
	.align		4
.L_19:
        /*0078*/ 	.byte	0x04, 0x2f
        /*007a*/ 	.short	(.L_21 - .L_20)
	.align		4
.L_20:
        /*007c*/ 	.word	index@(_Z12vector_dreluPfS_i)
        /*0080*/ 	.word	0x0000000a


	//----- nvinfo : EIATTR_FRAME_SIZE
	.align		4
.L_21:
        /*0084*/ 	.byte	0x04, 0x11
        /*0086*/ 	.short	(.L_23 - .L_22)
	.align		4
.L_22:
        /*0088*/ 	.word	index@(_Z12vector_dreluPfS_i)
        /*008c*/ 	.word	0x00000000


	//----- nvinfo : EIATTR_REGCOUNT
	.align		4
.L_23:
        /*0090*/ 	.byte	0x04, 0x2f
        /*0092*/ 	.short	(.L_25 - .L_24)
	.align		4
.L_24:
        /*0094*/ 	.word	index@(_Z11vector_tanhPfS_i)
        /*0098*/ 	.word	0x0000000f


	//----- nvinfo : EIATTR_FRAME_SIZE
	.align		4
.L_25:
        /*009c*/ 	.byte	0x04, 0x11
        /*009e*/ 	.short	(.L_27 - .L_26)
	.align		4
.L_26:
        /*00a0*/ 	.word	index@($__internal_1_$__cuda_sm3x_div_rn_noftz_f32_slowpath)
        /*00a4*/ 	.word	0x00000000


	//----- nvinfo : EIATTR_FRAME_SIZE
	.align		4
.L_27:
        /*00a8*/ 	.byte	0x04, 0x11
        /*00aa*/ 	.short	(.L_29 - .L_28)
	.align		4
.L_28:
        /*00ac*/ 	.word	index@(_Z11vector_tanhPfS_i)
        /*00b0*/ 	.word	0x00000000


	//----- nvinfo : EIATTR_REGCOUNT
	.align		4
.L_29:
        /*00b4*/ 	.byte	0x04, 0x2f
        /*00b6*/ 	.short	(.L_31 - .L_30)
	.align		4
.L_30:
        /*00b8*/ 	.word	index@(_Z12vector_dtanhPfS_i)
        /*00bc*/ 	.word	0x0000000f


	//----- nvinfo : EIATTR_FRAME_SIZE
	.align		4
.L_31:
        /*00c0*/ 	.byte	0x04, 0x11
        /*00c2*/ 	.short	(.L_33 - .L_32)
	.align		4
.L_32:
        /*00c4*/ 	.word	index@($__internal_0_$__cuda_sm3x_div_rn_noftz_f32_slowpath)
        /*00c8*/ 	.word	0x00000000


	//----- nvinfo : EIATTR_FRAME_SIZE
	.align		4
.L_33:
        /*00cc*/ 	.byte	0x04, 0x11
        /*00ce*/ 	.short	(.L_35 - .L_34)
	.align		4
.L_34:
        /*00d0*/ 	.word	index@(_Z12vector_dtanhPfS_i)
        /*00d4*/ 	.word	0x00000000


	//----- nvinfo : EIATTR_REGCOUNT
	.align		4
.L_35:
        /*00d8*/ 	.byte	0x04, 0x2f
        /*00da*/ 	.short	(.L_37 - .L_36)
	.align		4
.L_36:
        /*00dc*/ 	.word	index@(_Z10vector_addPfS_S_i)
        /*00e0*/ 	.word	0x0000000c


	//----- nvinfo : EIATTR_FRAME_SIZE
	.align		4
.L_37:
        /*00e4*/ 	.byte	0x04, 0x11
        /*00e6*/ 	.short	(.L_39 - .L_38)
	.align		4
.L_38:
        /*00e8*/ 	.word	index@(_Z10vector_addPfS_S_i)
        /*00ec*/ 	.word	0x00000000


	//----- nvinfo : EIATTR_REGCOUNT
	.align		4
.L_39:
        /*00f0*/ 	.byte	0x04, 0x2f
        /*00f2*/ 	.short	(.L_41 - .L_40)
	.align		4
.L_40:
        /*00f4*/ 	.word	index@(_Z15matrix_hadamardPfS_S_ii)
        /*00f8*/ 	.word	0x0000000c


	//----- nvinfo : EIATTR_FRAME_SIZE
	.align		4
.L_41:
        /*00fc*/ 	.byte	0x04, 0x11
        /*00fe*/ 	.short	(.L_43 - .L_42)
	.align		4
.L_42:
        /*0100*/ 	.word	index@(_Z15matrix_hadamardPfS_S_ii)
        /*0104*/ 	.word	0x00000000


	//----- nvinfo : EIATTR_REGCOUNT
	.align		4
.L_43:
        /*0108*/ 	.byte	0x04, 0x2f
        /*010a*/ 	.short	(.L_45 - .L_44)
	.align		4
.L_44:
        /*010c*/ 	.word	index@(_Z12matrix_transPfS_ii)
        /*0110*/ 	.word	0x0000000a


	//----- nvinfo : EIATTR_FRAME_SIZE
	.align		4
.L_45:
        /*0114*/ 	.byte	0x04, 0x11
        /*0116*/ 	.short	(.L_47 - .L_46)
	.align		4
.L_46:
        /*0118*/ 	.word	index@(_Z12matrix_transPfS_ii)
        /*011c*/ 	.word	0x00000000


	//----- nvinfo : EIATTR_REGCOUNT
	.align		4
.L_47:
        /*0120*/ 	.byte	0x04, 0x2f
        /*0122*/ 	.short	(.L_49 - .L_48)
	.align		4
.L_48:
        /*0124*/ 	.word	index@(_Z13matrix_scalarPfiS_ii)
        /*0128*/ 	.word	0x0000000a


	//----- nvinfo : EIATTR_FRAME_SIZE
	.align		4
.L_49:
        /*012c*/ 	.byte	0x04, 0x11
        /*012e*/ 	.short	(.L_51 - .L_50)
	.align		4
.L_50:
        /*0130*/ 	.word	index@(_Z13matrix_scalarPfiS_ii)
        /*0134*/ 	.word	0x00000000


	//----- nvinfo : EIATTR_MIN_STACK_SIZE
	.align		4
.L_51:
        /*0138*/ 	.byte	0x04, 0x12
        /*013a*/ 	.short	(.L_53 - .L_52)
	.align		4
.L_52:
        /*013c*/ 	.word	index@(_Z13matrix_scalarPfiS_ii)
        /*0140*/ 	.word	0x00000000


	//----- nvinfo : EIATTR_MIN_STACK_SIZE
	.align		4
.L_53:
        /*0144*/ 	.byte	0x04, 0x12
        /*0146*/ 	.short	(.L_55 - .L_54)
	.align		4
.L_54:
        /*0148*/ 	.word	index@(_Z12matrix_transPfS_ii)
        /*014c*/ 	.word	0x00000000


	//----- nvinfo : EIATTR_MIN_STACK_SIZE
	.align		4
.L_55:
        /*0150*/ 	.byte	0x04, 0x12
        /*0152*/ 	.short	(.L_57 - .L_56)
	.align		4
.L_56:
        /*0154*/ 	.word	index@(_Z15matrix_hadamardPfS_S_ii)
        /*0158*/ 	.word	0x00000000


	//----- nvinfo : EIATTR_MIN_STACK_SIZE
	.align		4
.L_57:
        /*015c*/ 	.byte	0x04, 0x12
        /*015e*/ 	.short	(.L_59 - .L_58)
	.align		4
.L_58:
        /*0160*/ 	.word	index@(_Z10vector_addPfS_S_i)
        /*0164*/ 	.word	0x00000000


	//----- nvinfo : EIATTR_MIN_STACK_SIZE
	.align		4
.L_59:
        /*0168*/ 	.byte	0x04, 0x12
        /*016a*/ 	.short	(.L_61 - .L_60)
	.align		4
.L_60:
        /*016c*/ 	.word	index@(_Z12vector_dtanhPfS_i)
        /*0170*/ 	.word	0x00000000


	//----- nvinfo : EIATTR_MIN_STACK_SIZE
	.align		4
.L_61:
        /*0174*/ 	.byte	0x04, 0x12
        /*0176*/ 	.short	(.L_63 - .L_62)
	.align		4
.L_62:
        /*0178*/ 	.word	index@(_Z11vector_tanhPfS_i)
        /*017c*/ 	.word	0x00000000


	//----- nvinfo : EIATTR_MIN_STACK_SIZE
	.align		4
.L_63:
        /*0180*/ 	.byte	0x04, 0x12
        /*0182*/ 	.short	(.L_65 - .L_64)
	.align		4
.L_64:
        /*0184*/ 	.word	index@(_Z12vector_dreluPfS_i)
        /*0188*/ 	.word	0x00000000


	//----- nvinfo : EIATTR_MIN_STACK_SIZE
	.align		4
.L_65:
        /*018c*/ 	.byte	0x04, 0x12
        /*018e*/ 	.short	(.L_67 - .L_66)
	.align		4
.L_66:
        /*0190*/ 	.word	index@(_Z11vector_reluPfS_i)
        /*0194*/ 	.word	0x00000000


	//----- nvinfo : EIATTR_MIN_STACK_SIZE
	.align		4
.L_67:
        /*0198*/ 	.byte	0x04, 0x12
        /*019a*/ 	.short	(.L_69 - .L_68)
	.align		4
.L_68:
        /*019c*/ 	.word	index@(_Z15vector_dsigmoidPfS_i)
        /*01a0*/ 	.word	0x00000000


	//----- nvinfo : EIATTR_MIN_STACK_SIZE
	.align		4
.L_69:
        /*01a4*/ 	.byte	0x04, 0x12
        /*01a6*/ 	.short	(.L_71 - .L_70)
	.align		4
.L_70:
        /*01a8*/ 	.word	index@(_Z14vector_sigmoidPfS_i)
        /*01ac*/ 	.word	0x00000000


	//----- nvinfo : EIATTR_MIN_STACK_SIZE
	.align		4
.L_71:
        /*01b0*/ 	.byte	0x04, 0x12
        /*01b2*/ 	.short	(.L_73 - .L_72)
	.align		4
.L_72:
        /*01b4*/ 	.word	index@(_Z10matrix_mulPfS_S_ii)
        /*01b8*/ 	.word	0x00000000
.L_73:


//--------------------- .nv.compat                --------------------------
	.section	.nv.compat,"",@"SHT_CUDA_COMPAT_INFO"
	.align	4
        /*0000*/ 	.byte	0x02, 0x09, 0x00, 0x00, 0x02, 0x02, 0x01, 0x00, 0x02, 0x05, 0x05, 0x00, 0x03, 0x07, 0x01, 0x01
        /*0010*/ 	.byte	0x02, 0x03, 0x00, 0x00, 0x02, 0x06, 0x01, 0x00, 0x04, 0x0b, 0x08, 0x00, 0x01, 0x00, 0x00, 0x00
        /*0020*/ 	.byte	0x00, 0x00, 0x00, 0x00


//--------------------- .nv.info._Z13matrix_scalarPfiS_ii --------------------------
	.section	.nv.info._Z13matrix_scalarPfiS_ii,"",@"SHT_CUDA_INFO"
	.sectionflags	@""
	.align	4


	//----- nvinfo : EIATTR_CUDA_API_VERSION
	.align		4
        /*0000*/ 	.byte	0x04, 0x37
        /*0002*/ 	.short	(.L_75 - .L_74)
.L_74:
        /*0004*/ 	.word	0x00000082


	//----- nvinfo : EIATTR_KPARAM_INFO
	.align		4
.L_75:
        /*0008*/ 	.byte	0x04, 0x17
        /*000a*/ 	.short	(.L_77 - .L_76)
.L_76:
        /*000c*/ 	.word	0x00000000
        /*0010*/ 	.short	0x0004
        /*0012*/ 	.short	0x001c
        /*0014*/ 	.byte	0x00, 0xf0, 0x11, 0x00


	//----- nvinfo : EIATTR_KPARAM_INFO
	.align		4
.L_77:
        /*0018*/ 	.byte	0x04, 0x17
        /*001a*/ 	.short	(.L_79 - .L_78)
.L_78:
        /*001c*/ 	.word	0x00000000
        /*0020*/ 	.short	0x0003
        /*0022*/ 	.short	0x0018
        /*0024*/ 	.byte	0x00, 0xf0, 0x11, 0x00


	//----- nvinfo : EIATTR_KPARAM_INFO
	.align		4
.L_79:
        /*0028*/ 	.byte	0x04, 0x17
        /*002a*/ 	.short	(.L_81 - .L_80)
.L_80:
        /*002c*/ 	.word	0x00000000
        /*0030*/ 	.short	0x0002
        /*0032*/ 	.short	0x0010
        /*0034*/ 	.byte	0x00, 0xf5, 0x21, 0x00


	//----- nvinfo : EIATTR_KPARAM_INFO
	.align		4
.L_81:
        /*0038*/ 	.byte	0x04, 0x17
        /*003a*/ 	.short	(.L_83 - .L_82)
.L_82:
        /*003c*/ 	.word	0x00000000
        /*0040*/ 	.short	0x0001
        /*0042*/ 	.short	0x0008
        /*0044*/ 	.byte	0x00, 0xf0, 0x11, 0x00


	//----- nvinfo : EIATTR_KPARAM_INFO
	.align		4
.L_83:
        /*0048*/ 	.byte	0x04, 0x17
        /*004a*/ 	.short	(.L_85 - .L_84)
.L_84:
        /*004c*/ 	.word	0x00000000
        /*0050*/ 	.short	0x0000
        /*0052*/ 	.short	0x0000
        /*0054*/ 	.byte	0x00, 0xf5, 0x21, 0x00


	//----- nvinfo : EIATTR_SPARSE_MMA_MASK
	.align		4
.L_85:
        /*0058*/ 	.byte	0x03, 0x50
        /*005a*/ 	.short	0x0000


	//----- nvinfo : EIATTR_MAXREG_COUNT
	.align		4
        /*005c*/ 	.byte	0x03, 0x1b
        /*005e*/ 	.short	0x00ff


	//----- nvinfo : EIATTR_MERCURY_ISA_VERSION
	.align		4
        /*0060*/ 	.byte	0x03, 0x5f
        /*0062*/ 	.short	0x0101


	//----- nvinfo : EIATTR_VRC_CTA_INIT_COUNT
	.align		4
        /*0064*/ 	.byte	0x02, 0x4a
	.zero		1
	.zero		1


	//----- nvinfo : EIATTR_EXIT_INSTR_OFFSETS
	.align		4
        /*0068*/ 	.byte	0x04, 0x1c
        /*006a*/ 	.short	(.L_87 - .L_86)


	//   ....[0]....
.L_86:
        /*006c*/ 	.word	0x000000c0


	//   ....[1]....
        /*0070*/ 	.word	0x00000180


	//----- nvinfo : EIATTR_CBANK_PARAM_SIZE
	.align		4
.L_87:
        /*0074*/ 	.byte	0x03, 0x19
        /*0076*/ 	.short	0x0020


	//----- nvinfo : EIATTR_PARAM_CBANK
	.align		4
        /*0078*/ 	.byte	0x04, 0x0a
        /*007a*/ 	.short	(.L_89 - .L_88)
	.align		4
.L_88:
        /*007c*/ 	.word	index@(.nv.constant0._Z13matrix_scalarPfiS_ii)
        /*0080*/ 	.short	0x0380
        /*0082*/ 	.short	0x0020


	//----- nvinfo : EIATTR_SW_WAR
	.align		4
.L_89:
        /*0084*/ 	.byte	0x04, 0x36
        /*0086*/ 	.short	(.L_91 - .L_90)
.L_90:
        /*0088*/ 	.word	0x00000008
.L_91:


//--------------------- .nv.info._Z12matrix_transPfS_ii --------------------------
	.section	.nv.info._Z12matrix_transPfS_ii,"",@"SHT_CUDA_INFO"
	.sectionflags	@""
	.align	4


	//----- nvinfo : EIATTR_CUDA_API_VERSION
	.align		4
        /*0000*/ 	.byte	0x04, 0x37
        /*0002*/ 	.short	(.L_93 - .L_92)
.L_92:
        /*0004*/ 	.word	0x00000082


	//----- nvinfo : EIATTR_KPARAM_INFO
	.align		4
.L_93:
        /*0008*/ 	.byte	0x04, 0x17
        /*000a*/ 	.short	(.L_95 - .L_94)
.L_94:
        /*000c*/ 	.word	0x00000000
        /*0010*/ 	.short	0x0003
        /*0012*/ 	.short	0x0014
        /*0014*/ 	.byte	0x00, 0xf0, 0x11, 0x00


	//----- nvinfo : EIATTR_KPARAM_INFO
	.align		4
.L_95:
        /*0018*/ 	.byte	0x04, 0x17
        /*001a*/ 	.short	(.L_97 - .L_96)
.L_96:
        /*001c*/ 	.word	0x00000000
        /*0020*/ 	.short	0x0002
        /*0022*/ 	.short	0x0010
        /*0024*/ 	.byte	0x00, 0xf0, 0x11, 0x00


	//----- nvinfo : EIATTR_KPARAM_INFO
	.align		4
.L_97:
        /*0028*/ 	.byte	0x04, 0x17
        /*002a*/ 	.short	(.L_99 - .L_98)
.L_98:
        /*002c*/ 	.word	0x00000000
        /*0030*/ 	.short	0x0001
        /*0032*/ 	.short	0x0008
        /*0034*/ 	.byte	0x00, 0xf5, 0x21, 0x00


	//----- nvinfo : EIATTR_KPARAM_INFO
	.align		4
.L_99:
        /*0038*/ 	.byte	0x04, 0x17
        /*003a*/ 	.short	(.L_101 - .L_100)
.L_100:
        /*003c*/ 	.word	0x00000000
        /*0040*/ 	.short	0x0000
        /*0042*/ 	.short	0x0000
        /*0044*/ 	.byte	0x00, 0xf5, 0x21, 0x00


	//----- nvinfo : EIATTR_SPARSE_MMA_MASK
	.align		4
.L_101:
        /*0048*/ 	.byte	0x03, 0x50
        /*004a*/ 	.short	0x0000


	//----- nvinfo : EIATTR_MAXREG_COUNT
	.align		4
        /*004c*/ 	.byte	0x03, 0x1b
        /*004e*/ 	.short	0x00ff


	//----- nvinfo : EIATTR_MERCURY_ISA_VERSION
	.align		4
        /*0050*/ 	.byte	0x03, 0x5f
        /*0052*/ 	.short	0x0101


	//----- nvinfo : EIATTR_VRC_CTA_INIT_COUNT
	.align		4
        /*0054*/ 	.byte	0x02, 0x4a
	.zero		1
	.zero		1


	//----- nvinfo : EIATTR_EXIT_INSTR_OFFSETS
	.align		4
        /*0058*/ 	.byte	0x04, 0x1c
        /*005a*/ 	.short	(.L_103 - .L_102)


	//   ....[0]....
.L_102:
        /*005c*/ 	.word	0x000000c0


	//   ....[1]....
        /*0060*/ 	.word	0x00000160


	//----- nvinfo : EIATTR_CBANK_PARAM_SIZE
	.align		4
.L_103:
        /*0064*/ 	.byte	0x03, 0x19
        /*0066*/ 	.short	0x0018


	//----- nvinfo : EIATTR_PARAM_CBANK
	.align		4
        /*0068*/ 	.byte	0x04, 0x0a
        /*006a*/ 	.short	(.L_105 - .L_104)
	.align		4
.L_104:
        /*006c*/ 	.word	index@(.nv.constant0._Z12matrix_transPfS_ii)
        /*0070*/ 	.short	0x0380
        /*0072*/ 	.short	0x0018


	//----- nvinfo : EIATTR_SW_WAR
	.align		4
.L_105:
        /*0074*/ 	.byte	0x04, 0x36
        /*0076*/ 	.short	(.L_107 - .L_106)
.L_106:
        /*0078*/ 	.word	0x00000008
.L_107:


//--------------------- .nv.info._Z15matrix_hadamardPfS_S_ii --------------------------
	.section	.nv.info._Z15matrix_hadamardPfS_S_ii,"",@"SHT_CUDA_INFO"
	.sectionflags	@""
	.align	4


	//----- nvinfo : EIATTR_CUDA_API_VERSION
	.align		4
        /*0000*/ 	.byte	0x04, 0x37
        /*0002*/ 	.short	(.L_109 - .L_108)
.L_108:
        /*0004*/ 	.word	0x00000082


	//----- nvinfo : EIATTR_KPARAM_INFO
	.align		4
.L_109:
        /*0008*/ 	.byte	0x04, 0x17
        /*000a*/ 	.short	(.L_111 - .L_110)
.L_110:
        /*000c*/ 	.word	0x00000000
        /*0010*/ 	.short	0x0004
        /*0012*/ 	.short	0x001c
        /*0014*/ 	.byte	0x00, 0xf0, 0x11, 0x00


	//----- nvinfo : EIATTR_KPARAM_INFO
	.align		4
.L_111:
        /*0018*/ 	.byte	0x04, 0x17
        /*001a*/ 	.short	(.L_113 - .L_112)
.L_112:
        /*001c*/ 	.word	0x00000000
        /*0020*/ 	.short	0x0003
        /*0022*/ 	.short	0x0018
        /*0024*/ 	.byte	0x00, 0xf0, 0x11, 0x00


	//----- nvinfo : EIATTR_KPARAM_INFO
	.align		4
.L_113:
        /*0028*/ 	.byte	0x04, 0x17
        /*002a*/ 	.short	(.L_115 - .L_114)
.L_114:
        /*002c*/ 	.word	0x00000000
        /*0030*/ 	.short	0x0002
        /*0032*/ 	.short	0x0010
        /*0034*/ 	.byte	0x00, 0xf5, 0x21, 0x00


	//----- nvinfo : EIATTR_KPARAM_INFO
	.align		4
.L_115:
        /*0038*/ 	.byte	0x04, 0x17
        /*003a*/ 	.short	(.L_117 - .L_116)
.L_116:
        /*003c*/ 	.word	0x00000000
        /*0040*/ 	.short	0x0001
        /*0042*/ 	.short	0x0008
        /*0044*/ 	.byte	0x00, 0xf5, 0x21, 0x00


	//----- nvinfo : EIATTR_KPARAM_INFO
	.align		4
.L_117:
        /*0048*/ 	.byte	0x04, 0x17
        /*004a*/ 	.short	(.L_119 - .L_118)
.L_118:
        /*004c*/ 	.word	0x00000000
        /*0050*/ 	.short	0x0000
        /*0052*/ 	.short	0x0000
        /*0054*/ 	.byte	0x00, 0xf5, 0x21, 0x00


	//----- nvinfo : EIATTR_SPARSE_MMA_MASK
	.align		4
.L_119:
        /*0058*/ 	.byte	0x03, 0x50
        /*005a*/ 	.short	0x0000


	//----- nvinfo : EIATTR_MAXREG_COUNT
	.align		4
        /*005c*/ 	.byte	0x03, 0x1b
        /*005e*/ 	.short	0x00ff


	//----- nvinfo : EIATTR_MERCURY_ISA_VERSION
	.align		4
        /*0060*/ 	.byte	0x03, 0x5f
        /*0062*/ 	.short	0x0101


	//----- nvinfo : EIATTR_VRC_CTA_INIT_COUNT
	.align		4
        /*0064*/ 	.byte	0x02, 0x4a
	.zero		1
	.zero		1


	//----- nvinfo : EIATTR_EXIT_INSTR_OFFSETS
	.align		4
        /*0068*/ 	.byte	0x04, 0x1c
        /*006a*/ 	.short	(.L_121 - .L_120)


	//   ....[0]....
.L_120:
        /*006c*/ 	.word	0x000000c0


	//   ....[1]....
        /*0070*/ 	.word	0x00000190


	//----- nvinfo : EIATTR_CBANK_PARAM_SIZE
	.align		4
.L_121:
        /*0074*/ 	.byte	0x03, 0x19
        /*0076*/ 	.short	0x0020


	//----- nvinfo : EIATTR_PARAM_CBANK
	.align		4
        /*0078*/ 	.byte	0x04, 0x0a
        /*007a*/ 	.short	(.L_123 - .L_122)
	.align		4
.L_122:
        /*007c*/ 	.word	index@(.nv.constant0._Z15matrix_hadamardPfS_S_ii)
        /*0080*/ 	.short	0x0380
        /*0082*/ 	.short	0x0020


	//----- nvinfo : EIATTR_SW_WAR
	.align		4
.L_123:
        /*0084*/ 	.byte	0x04, 0x36
        /*0086*/ 	.short	(.L_125 - .L_124)
.L_124:
        /*0088*/ 	.word	0x00000008
.L_125:


//--------------------- .nv.info._Z10vector_addPfS_S_i --------------------------
	.section	.nv.info._Z10vector_addPfS_S_i,"",@"SHT_CUDA_INFO"
	.sectionflags	@""
	.align	4


	//----- nvinfo : EIATTR_CUDA_API_VERSION
	.align		4
        /*0000*/ 	.byte	0x04, 0x37
        /*0002*/ 	.short	(.L_127 - .L_126)
.L_126:
        /*0004*/ 	.word	0x00000082


	//----- nvinfo : EIATTR_KPARAM_INFO
	.align		4
.L_127:
        /*0008*/ 	.byte	0x04, 0x17
        /*000a*/ 	.short	(.L_129 - .L_128)
.L_128:
        /*000c*/ 	.word	0x00000000
        /*0010*/ 	.short	0x0003
        /*0012*/ 	.short	0x0018
        /*0014*/ 	.byte	0x00, 0xf0, 0x11, 0x00


	//----- nvinfo : EIATTR_KPARAM_INFO
	.align		4
.L_129:
        /*0018*/ 	.byte	0x04, 0x17
        /*001a*/ 	.short	(.L_131 - .L_130)
.L_130:
        /*001c*/ 	.word	0x00000000
        /*0020*/ 	.short	0x0002
        /*0022*/ 	.short	0x0010
        /*0024*/ 	.byte	0x00, 0xf5, 0x21, 0x00


	//----- nvinfo : EIATTR_KPARAM_INFO
	.align		4
.L_131:
        /*0028*/ 	.byte	0x04, 0x17
        /*002a*/ 	.short	(.L_133 - .L_132)
.L_132:
        /*002c*/ 	.word	0x00000000
        /*0030*/ 	.short	0x0001
        /*0032*/ 	.short	0x0008
        /*0034*/ 	.byte	0x00, 0xf5, 0x21, 0x00


	//----- nvinfo : EIATTR_KPARAM_INFO
	.align		4
.L_133:
        /*0038*/ 	.byte	0x04, 0x17
        /*003a*/ 	.short	(.L_135 - .L_134)
.L_134:
        /*003c*/ 	.word	0x00000000
        /*0040*/ 	.short	0x0000
        /*0042*/ 	.short	0x0000
        /*0044*/ 	.byte	0x00, 0xf5, 0x21, 0x00


	//----- nvinfo : EIATTR_SPARSE_MMA_MASK
	.align		4
.L_135:
        /*0048*/ 	.byte	0x03, 0x50
        /*004a*/ 	.short	0x0000


	//----- nvinfo : EIATTR_MAXREG_COUNT
	.align		4
        /*004c*/ 	.byte	0x03, 0x1b
        /*004e*/ 	.short	0x00ff


	//----- nvinfo : EIATTR_MERCURY_ISA_VERSION
	.align		4
        /*0050*/ 	.byte	0x03, 0x5f
        /*0052*/ 	.short	0x0101


	//----- nvinfo : EIATTR_VRC_CTA_INIT_COUNT
	.align		4
        /*0054*/ 	.byte	0x02, 0x4a
	.zero		1
	.zero		1


	//----- nvinfo : EIATTR_EXIT_INSTR_OFFSETS
	.align		4
        /*0058*/ 	.byte	0x04, 0x1c
        /*005a*/ 	.short	(.L_137 - .L_136)


	//   ....[0]....
.L_136:
        /*005c*/ 	.word	0x00000070


	//   ....[1]....
        /*0060*/ 	.word	0x00000130


	//----- nvinfo : EIATTR_CBANK_PARAM_SIZE
	.align		4
.L_137:
        /*0064*/ 	.byte	0x03, 0x19
        /*0066*/ 	.short	0x001c


	//----- nvinfo : EIATTR_PARAM_CBANK
	.align		4
        /*0068*/ 	.byte	0x04, 0x0a
        /*006a*/ 	.short	(.L_139 - .L_138)
	.align		4
.L_138:
        /*006c*/ 	.word	index@(.nv.constant0._Z10vector_addPfS_S_i)
        /*0070*/ 	.short	0x0380
        /*0072*/ 	.short	0x001c


	//----- nvinfo : EIATTR_SW_WAR
	.align		4
.L_139:
        /*0074*/ 	.byte	0x04, 0x36
        /*0076*/ 	.short	(.L_141 - .L_140)
.L_140:
        /*0078*/ 	.word	0x00000008
.L_141:


//--------------------- .nv.info._Z12vector_dtanhPfS_i --------------------------
	.section	.nv.info._Z12vector_dtanhPfS_i,"",@"SHT_CUDA_INFO"
	.sectionflags	@""
	.align	4


	//----- nvinfo : EIATTR_CUDA_API_VERSION
	.align		4
        /*0000*/ 	.byte	0x04, 0x37
        /*0002*/ 	.short	(.L_143 - .L_142)
.L_142:
        /*0004*/ 	.word	0x00000082


	//----- nvinfo : EIATTR_KPARAM_INFO
	.align		4
.L_143:
        /*0008*/ 	.byte	0x04, 0x17
        /*000a*/ 	.short	(.L_145 - .L_144)
.L_144:
        /*000c*/ 	.word	0x00000000
        /*0010*/ 	.short	0x0002
        /*0012*/ 	.short	0x0010
        /*0014*/ 	.byte	0x00, 0xf0, 0x11, 0x00


	//----- nvinfo : EIATTR_KPARAM_INFO
	.align		4
.L_145:
        /*0018*/ 	.byte	0x04, 0x17
        /*001a*/ 	.short	(.L_147 - .L_146)
.L_146:
        /*001c*/ 	.word	0x00000000
        /*0020*/ 	.short	0x0001
        /*0022*/ 	.short	0x0008
        /*0024*/ 	.byte	0x00, 0xf5, 0x21, 0x00


	//----- nvinfo : EIATTR_KPARAM_INFO
	.align		4
.L_147:
        /*0028*/ 	.byte	0x04, 0x17
        /*002a*/ 	.short	(.L_149 - .L_148)
.L_148:
        /*002c*/ 	.word	0x00000000
        /*0030*/ 	.short	0x0000
        /*0032*/ 	.short	0x0000
        /*0034*/ 	.byte	0x00, 0xf5, 0x21, 0x00


	//----- nvinfo : EIATTR_SPARSE_MMA_MASK
	.align		4
.L_149:
        /*0038*/ 	.byte	0x03, 0x50
        /*003a*/ 	.short	0x0000


	//----- nvinfo : EIATTR_MAXREG_COUNT
	.align		4
        /*003c*/ 	.byte	0x03, 0x1b
        /*003e*/ 	.short	0x00ff


	//----- nvinfo : EIATTR_MERCURY_ISA_VERSION
	.align		4
        /*0040*/ 	.byte	0x03, 0x5f
        /*0042*/ 	.short	0x0101


	//----- nvinfo : EIATTR_VRC_CTA_INIT_COUNT
	.align		4
        /*0044*/ 	.byte	0x02, 0x4a
	.zero		1
	.zero		1


	//----- nvinfo : EIATTR_EXIT_INSTR_OFFSETS
	.align		4
        /*0048*/ 	.byte	0x04, 0x1c
        /*004a*/ 	.short	(.L_151 - .L_150)


	//   ....[0]....
.L_150:
        /*004c*/ 	.word	0x00000070


	//   ....[1]....
        /*0050*/ 	.word	0x00000300


	//----- nvinfo : EIATTR_CRS_STACK_SIZE
	.align		4
.L_151:
        /*0054*/ 	.byte	0x04, 0x1e
        /*0056*/ 	.short	(.L_153 - .L_152)
.L_152:
        /*0058*/ 	.word	0x00000000


	//----- nvinfo : EIATTR_CBANK_PARAM_SIZE
	.align		4
.L_153:
        /*005c*/ 	.byte	0x03, 0x19
        /*005e*/ 	.short	0x0014


	//----- nvinfo : EIATTR_PARAM_CBANK
	.align		4
        /*0060*/ 	.byte	0x04, 0x0a
        /*0062*/ 	.short	(.L_155 - .L_154)
	.align		4
.L_154:
        /*0064*/ 	.word	index@(.nv.constant0._Z12vector_dtanhPfS_i)
        /*0068*/ 	.short	0x0380
        /*006a*/ 	.short	0x0014


	//----- nvinfo : EIATTR_SW_WAR
	.align		4
.L_155:
        /*006c*/ 	.byte	0x04, 0x36
        /*006e*/ 	.short	(.L_157 - .L_156)
.L_156:
        /*0070*/ 	.word	0x00000008
.L_157:


//--------------------- .nv.info._Z11vector_tanhPfS_i --------------------------
	.section	.nv.info._Z11vector_tanhPfS_i,"",@"SHT_CUDA_INFO"
	.sectionflags	@""
	.align	4


	//----- nvinfo : EIATTR_CUDA_API_VERSION
	.align		4
        /*0000*/ 	.byte	0x04, 0x37
        /*0002*/ 	.short	(.L_159 - .L_158)
.L_158:
        /*0004*/ 	.word	0x00000082


	//----- nvinfo : EIATTR_KPARAM_INFO
	.align		4
.L_159:
        /*0008*/ 	.byte	0x04, 0x17
        /*000a*/ 	.short	(.L_161 - .L_160)
.L_160:
        /*000c*/ 	.word	0x00000000
        /*0010*/ 	.short	0x0002
        /*0012*/ 	.short	0x0010
        /*0014*/ 	.byte	0x00, 0xf0, 0x11, 0x00


	//----- nvinfo : EIATTR_KPARAM_INFO
	.align		4
.L_161:
        /*0018*/ 	.byte	0x04, 0x17
        /*001a*/ 	.short	(.L_163 - .L_162)
.L_162:
        /*001c*/ 	.word	0x00000000
        /*0020*/ 	.short	0x0001
        /*0022*/ 	.short	0x0008
        /*0024*/ 	.byte	0x00, 0xf5, 0x21, 0x00


	//----- nvinfo : EIATTR_KPARAM_INFO
	.align		4
.L_163:
        /*0028*/ 	.byte	0x04, 0x17
        /*002a*/ 	.short	(.L_165 - .L_164)
.L_164:
        /*002c*/ 	.word	0x00000000
        /*0030*/ 	.short	0x0000
        /*0032*/ 	.short	0x0000
        /*0034*/ 	.byte	0x00, 0xf5, 0x21, 0x00


	//----- nvinfo : EIATTR_SPARSE_MMA_MASK
	.align		4
.L_165:
        /*0038*/ 	.byte	0x03, 0x50
        /*003a*/ 	.short	0x0000


	//----- nvinfo : EIATTR_MAXREG_COUNT
	.align		4
        /*003c*/ 	.byte	0x03, 0x1b
        /*003e*/ 	.short	0x00ff


	//----- nvinfo : EIATTR_MERCURY_ISA_VERSION
	.align		4
        /*0040*/ 	.byte	0x03, 0x5f
        /*0042*/ 	.short	0x0101


	//----- nvinfo : EIATTR_VRC_CTA_INIT_COUNT
	.align		4
        /*0044*/ 	.byte	0x02, 0x4a
	.zero		1
	.zero		1


	//----- nvinfo : EIATTR_EXIT_INSTR_OFFSETS
	.align		4
        /*0048*/ 	.byte	0x04, 0x1c
        /*004a*/ 	.short	(.L_167 - .L_166)


	//   ....[0]....
.L_166:
        /*004c*/ 	.word	0x00000070


	//   ....[1]....
        /*0050*/ 	.word	0x000002f0


	//----- nvinfo : EIATTR_CRS_STACK_SIZE
	.align		4
.L_167:
        /*0054*/ 	.byte	0x04, 0x1e
        /*0056*/ 	.short	(.L_169 - .L_168)
.L_168:
        /*0058*/ 	.word	0x00000000


	//----- nvinfo : EIATTR_CBANK_PARAM_SIZE
	.align		4
.L_169:
        /*005c*/ 	.byte	0x03, 0x19
        /*005e*/ 	.short	0x0014


	//----- nvinfo : EIATTR_PARAM_CBANK
	.align		4
        /*0060*/ 	.byte	0x04, 0x0a
        /*0062*/ 	.short	(.L_171 - .L_170)
	.align		4
.L_170:
        /*0064*/ 	.word	index@(.nv.constant0._Z11vector_tanhPfS_i)
        /*0068*/ 	.short	0x0380
        /*006a*/ 	.short	0x0014


	//----- nvinfo : EIATTR_SW_WAR
	.align		4
.L_171:
        /*006c*/ 	.byte	0x04, 0x36
        /*006e*/ 	.short	(.L_173 - .L_172)
.L_172:
        /*0070*/ 	.word	0x00000008
.L_173:


//--------------------- .nv.info._Z12vector_dreluPfS_i --------------------------
	.section	.nv.info._Z12vector_dreluPfS_i,"",@"SHT_CUDA_INFO"
	.sectionflags	@""
	.align	4


	//----- nvinfo : EIATTR_CUDA_API_VERSION
	.align		4
        /*0000*/ 	.byte	0x04, 0x37
        /*0002*/ 	.short	(.L_175 - .L_174)
.L_174:
        /*0004*/ 	.word	0x00000082


	//----- nvinfo : EIATTR_KPARAM_INFO
	.align		4
.L_175:
        /*0008*/ 	.byte	0x04, 0x17
        /*000a*/ 	.short	(.L_177 - .L_176)
.L_176:
        /*000c*/ 	.word	0x00000000
        /*0010*/ 	.short	0x0002
        /*0012*/ 	.short	0x0010
        /*0014*/ 	.byte	0x00, 0xf0, 0x11, 0x00


	//----- nvinfo : EIATTR_KPARAM_INFO
	.align		4
.L_177:
        /*0018*/ 	.byte	0x04, 0x17
        /*001a*/ 	.short	(.L_179 - .L_178)
.L_178:
        /*001c*/ 	.word	0x00000000
        /*0020*/ 	.short	0x0001
        /*0022*/ 	.short	0x0008
        /*0024*/ 	.byte	0x00, 0xf5, 0x21, 0x00


	//----- nvinfo : EIATTR_KPARAM_INFO
	.align		4
.L_179:
        /*0028*/ 	.byte	0x04, 0x17
        /*002a*/ 	.short	(.L_181 - .L_180)
.L_180:
        /*002c*/ 	.word	0x00000000
        /*0030*/ 	.short	0x0000
        /*0032*/ 	.short	0x0000
        /*0034*/ 	.byte	0x00, 0xf5, 0x21, 0x00


	//----- nvinfo : EIATTR_SPARSE_MMA_MASK
	.align		4
.L_181:
        /*0038*/ 	.byte	0x03, 0x50
        /*003a*/ 	.short	0x0000


	//----- nvinfo : EIATTR_MAXREG_COUNT
	.align		4
        /*003c*/ 	.byte	0x03, 0x1b
        /*003e*/ 	.short	0x00ff


	//----- nvinfo : EIATTR_MERCURY_ISA_VERSION
	.align		4
        /*0040*/ 	.byte	0x03, 0x5f
        /*0042*/ 	.short	0x0101


	//----- nvinfo : EIATTR_VRC_CTA_INIT_COUNT
	.align		4
        /*0044*/ 	.byte	0x02, 0x4a
	.zero		1
	.zero		1


	//----- nvinfo : EIATTR_EXIT_INSTR_OFFSETS
	.align		4
        /*0048*/ 	.byte	0x04, 0x1c
        /*004a*/ 	.short	(.L_183 - .L_182)


	//   ....[0]....
.L_182:
        /*004c*/ 	.word	0x00000070


	//   ....[1]....
        /*0050*/ 	.word	0x00000100


	//----- nvinfo : EIATTR_CBANK_PARAM_SIZE
	.align		4
.L_183:
        /*0054*/ 	.byte	0x03, 0x19
        /*0056*/ 	.short	0x0014


	//----- nvinfo : EIATTR_PARAM_CBANK
	.align		4
        /*0058*/ 	.byte	0x04, 0x0a
        /*005a*/ 	.short	(.L_185 - .L_184)
	.align		4
.L_184:
        /*005c*/ 	.word	index@(.nv.constant0._Z12vector_dreluPfS_i)
        /*0060*/ 	.short	0x0380
        /*0062*/ 	.short	0x0014


	//----- nvinfo : EIATTR_SW_WAR
	.align		4
.L_185:
        /*0064*/ 	.byte	0x04, 0x36
        /*0066*/ 	.short	(.L_187 - .L_186)
.L_186:
        /*0068*/ 	.word	0x00000008
.L_187:


//--------------------- .nv.info._Z11vector_reluPfS_i --------------------------
	.section	.nv.info._Z11vector_reluPfS_i,"",@"SHT_CUDA_INFO"
	.sectionflags	@""
	.align	4


	//----- nvinfo : EIATTR_CUDA_API_VERSION
	.align		4
        /*0000*/ 	.byte	0x04, 0x37
        /*0002*/ 	.short	(.L_189 - .L_188)
.L_188:
        /*0004*/ 	.word	0x00000082


	//----- nvinfo : EIATTR_KPARAM_INFO
	.align		4
.L_189:
        /*0008*/ 	.byte	0x04, 0x17
        /*000a*/ 	.short	(.L_191 - .L_190)
.L_190:
        /*000c*/ 	.word	0x00000000
        /*0010*/ 	.short	0x0002
        /*0012*/ 	.short	0x0010
        /*0014*/ 	.byte	0x00, 0xf0, 0x11, 0x00


	//----- nvinfo : EIATTR_KPARAM_INFO
	.align		4
.L_191:
        /*0018*/ 	.byte	0x04, 0x17
        /*001a*/ 	.short	(.L_193 - .L_192)
.L_192:
        /*001c*/ 	.word	0x00000000
        /*0020*/ 	.short	0x0001
        /*0022*/ 	.short	0x0008
        /*0024*/ 	.byte	0x00, 0xf5, 0x21, 0x00


	//----- nvinfo : EIATTR_KPARAM_INFO
	.align		4
.L_193:
        /*0028*/ 	.byte	0x04, 0x17
        /*002a*/ 	.short	(.L_195 - .L_194)
.L_194:
        /*002c*/ 	.word	0x00000000
        /*0030*/ 	.short	0x0000
        /*0032*/ 	.short	0x0000
        /*0034*/ 	.byte	0x00, 0xf5, 0x21, 0x00


	//----- nvinfo : EIATTR_SPARSE_MMA_MASK
	.align		4
.L_195:
        /*0038*/ 	.byte	0x03, 0x50
        /*003a*/ 	.short	0x0000


	//----- nvinfo : EIATTR_MAXREG_COUNT
	.align		4
        /*003c*/ 	.byte	0x03, 0x1b
        /*003e*/ 	.short	0x00ff


	//----- nvinfo : EIATTR_MERCURY_ISA_VERSION
	.align		4
        /*0040*/ 	.byte	0x03, 0x5f
        /*0042*/ 	.short	0x0101


	//----- nvinfo : EIATTR_VRC_CTA_INIT_COUNT
	.align		4
        /*0044*/ 	.byte	0x02, 0x4a
	.zero		1
	.zero		1


	//----- nvinfo : EIATTR_EXIT_INSTR_OFFSETS
	.align		4
        /*0048*/ 	.byte	0x04, 0x1c
        /*004a*/ 	.short	(.L_197 - .L_196)


	//   ....[0]....
.L_196:
        /*004c*/ 	.word	0x00000070


	//   ....[1]....
        /*0050*/ 	.word	0x00000100


	//----- nvinfo : EIATTR_CBANK_PARAM_SIZE
	.align		4
.L_197:
        /*0054*/ 	.byte	0x03, 0x19
        /*0056*/ 	.short	0x0014


	//----- nvinfo : EIATTR_PARAM_CBANK
	.align		4
        /*0058*/ 	.byte	0x04, 0x0a
        /*005a*/ 	.short	(.L_199 - .L_198)
	.align		4
.L_198:
        /*005c*/ 	.word	index@(.nv.constant0._Z11vector_reluPfS_i)
        /*0060*/ 	.short	0x0380
        /*0062*/ 	.short	0x0014


	//----- nvinfo : EIATTR_SW_WAR
	.align		4
.L_199:
        /*0064*/ 	.byte	0x04, 0x36
        /*0066*/ 	.short	(.L_201 - .L_200)
.L_200:
        /*0068*/ 	.word	0x00000008
.L_201:


//--------------------- .nv.info._Z15vector_dsigmoidPfS_i --------------------------
	.section	.nv.info._Z15vector_dsigmoidPfS_i,"",@"SHT_CUDA_INFO"
	.sectionflags	@""
	.align	4


	//----- nvinfo : EIATTR_CUDA_API_VERSION
	.align		4
        /*0000*/ 	.byte	0x04, 0x37
        /*0002*/ 	.short	(.L_203 - .L_202)
.L_202:
        /*0004*/ 	.word	0x00000082


	//----- nvinfo : EIATTR_KPARAM_INFO
	.align		4
.L_203:
        /*0008*/ 	.byte	0x04, 0x17
        /*000a*/ 	.short	(.L_205 - .L_204)
.L_204:
        /*000c*/ 	.word	0x00000000
        /*0010*/ 	.short	0x0002
        /*0012*/ 	.short	0x0010
        /*0014*/ 	.byte	0x00, 0xf0, 0x11, 0x00


	//----- nvinfo : EIATTR_KPARAM_INFO
	.align		4
.L_205:
        /*0018*/ 	.byte	0x04, 0x17
        /*001a*/ 	.short	(.L_207 - .L_206)
.L_206:
        /*001c*/ 	.word	0x00000000
        /*0020*/ 	.short	0x0001
        /*0022*/ 	.short	0x0008
        /*0024*/ 	.byte	0x00, 0xf5, 0x21, 0x00


	//----- nvinfo : EIATTR_KPARAM_INFO
	.align		4
.L_207:
        /*0028*/ 	.byte	0x04, 0x17
        /*002a*/ 	.short	(.L_209 - .L_208)
.L_208:
        /*002c*/ 	.word	0x00000000
        /*0030*/ 	.short	0x0000
        /*0032*/ 	.short	0x0000
        /*0034*/ 	.byte	0x00, 0xf5, 0x21, 0x00


	//----- nvinfo : EIATTR_SPARSE_MMA_MASK
	.align		4
.L_209:
        /*0038*/ 	.byte	0x03, 0x50
        /*003a*/ 	.short	0x0000


	//----- nvinfo : EIATTR_MAXREG_COUNT
	.align		4
        /*003c*/ 	.byte	0x03, 0x1b
        /*003e*/ 	.short	0x00ff


	//----- nvinfo : EIATTR_MERCURY_ISA_VERSION
	.align		4
        /*0040*/ 	.byte	0x03, 0x5f
        /*0042*/ 	.short	0x0101


	//----- nvinfo : EIATTR_VRC_CTA_INIT_COUNT
	.align		4
        /*0044*/ 	.byte	0x02, 0x4a
	.zero		1
	.zero		1


	//----- nvinfo : EIATTR_EXIT_INSTR_OFFSETS
	.align		4
        /*0048*/ 	.byte	0x04, 0x1c
        /*004a*/ 	.short	(.L_211 - .L_210)


	//   ....[0]....
.L_210:
        /*004c*/ 	.word	0x00000070


	//   ....[1]....
        /*0050*/ 	.word	0x00000280


	//----- nvinfo : EIATTR_CRS_STACK_SIZE
	.align		4
.L_211:
        /*0054*/ 	.byte	0x04, 0x1e
        /*0056*/ 	.short	(.L_213 - .L_212)
.L_212:
        /*0058*/ 	.word	0x00000000


	//----- nvinfo : EIATTR_CBANK_PARAM_SIZE
	.align		4
.L_213:
        /*005c*/ 	.byte	0x03, 0x19
        /*005e*/ 	.short	0x0014


	//----- nvinfo : EIATTR_PARAM_CBANK
	.align		4
        /*0060*/ 	.byte	0x04, 0x0a
        /*0062*/ 	.short	(.L_215 - .L_214)
	.align		4
.L_214:
        /*0064*/ 	.word	index@(.nv.constant0._Z15vector_dsigmoidPfS_i)
        /*0068*/ 	.short	0x0380
        /*006a*/ 	.short	0x0014


	//----- nvinfo : EIATTR_SW_WAR
	.align		4
.L_215:
        /*006c*/ 	.byte	0x04, 0x36
        /*006e*/ 	.short	(.L_217 - .L_216)
.L_216:
        /*0070*/ 	.word	0x00000008
.L_217:


//--------------------- .nv.info._Z14vector_sigmoidPfS_i --------------------------
	.section	.nv.info._Z14vector_sigmoidPfS_i,"",@"SHT_CUDA_INFO"
	.sectionflags	@""
	.align	4


	//----- nvinfo : EIATTR_CUDA_API_VERSION
	.align		4
        /*0000*/ 	.byte	0x04, 0x37
        /*0002*/ 	.short	(.L_219 - .L_218)
.L_218:
        /*0004*/ 	.word	0x00000082


	//----- nvinfo : EIATTR_KPARAM_INFO
	.align		4
.L_219:
        /*0008*/ 	.byte	0x04, 0x17
        /*000a*/ 	.short	(.L_221 - .L_220)
.L_220:
        /*000c*/ 	.word	0x00000000
        /*0010*/ 	.short	0x0002
        /*0012*/ 	.short	0x0010
        /*0014*/ 	.byte	0x00, 0xf0, 0x11, 0x00


	//----- nvinfo : EIATTR_KPARAM_INFO
	.align		4
.L_221:
        /*0018*/ 	.byte	0x04, 0x17
        /*001a*/ 	.short	(.L_223 - .L_222)
.L_222:
        /*001c*/ 	.word	0x00000000
        /*0020*/ 	.short	0x0001
        /*0022*/ 	.short	0x0008
        /*0024*/ 	.byte	0x00, 0xf5, 0x21, 0x00


	//----- nvinfo : EIATTR_KPARAM_INFO
	.align		4
.L_223:
        /*0028*/ 	.byte	0x04, 0x17
        /*002a*/ 	.short	(.L_225 - .L_224)
.L_224:
        /*002c*/ 	.word	0x00000000
        /*0030*/ 	.short	0x0000
        /*0032*/ 	.short	0x0000
        /*0034*/ 	.byte	0x00, 0xf5, 0x21, 0x00


	//----- nvinfo : EIATTR_SPARSE_MMA_MASK
	.align		4
.L_225:
        /*0038*/ 	.byte	0x03, 0x50
        /*003a*/ 	.short	0x0000


	//----- nvinfo : EIATTR_MAXREG_COUNT
	.align		4
        /*003c*/ 	.byte	0x03, 0x1b
        /*003e*/ 	.short	0x00ff


	//----- nvinfo : EIATTR_MERCURY_ISA_VERSION
	.align		4
        /*0040*/ 	.byte	0x03, 0x5f
        /*0042*/ 	.short	0x0101


	//----- nvinfo : EIATTR_VRC_CTA_INIT_COUNT
	.align		4
        /*0044*/ 	.byte	0x02, 0x4a
	.zero		1
	.zero		1


	//----- nvinfo : EIATTR_EXIT_INSTR_OFFSETS
	.align		4
        /*0048*/ 	.byte	0x04, 0x1c
        /*004a*/ 	.short	(.L_227 - .L_226)


	//   ....[0]....
.L_226:
        /*004c*/ 	.word	0x00000070


	//   ....[1]....
        /*0050*/ 	.word	0x00000260


	//----- nvinfo : EIATTR_CRS_STACK_SIZE
	.align		4
.L_227:
        /*0054*/ 	.byte	0x04, 0x1e
        /*0056*/ 	.short	(.L_229 - .L_228)
.L_228:
        /*0058*/ 	.word	0x00000000


	//----- nvinfo : EIATTR_CBANK_PARAM_SIZE
	.align		4
.L_229:
        /*005c*/ 	.byte	0x03, 0x19
        /*005e*/ 	.short	0x0014


	//----- nvinfo : EIATTR_PARAM_CBANK
	.align		4
        /*0060*/ 	.byte	0x04, 0x0a
        /*0062*/ 	.short	(.L_231 - .L_230)
	.align		4
.L_230:
        /*0064*/ 	.word	index@(.nv.constant0._Z14vector_sigmoidPfS_i)
        /*0068*/ 	.short	0x0380
        /*006a*/ 	.short	0x0014


	//----- nvinfo : EIATTR_SW_WAR
	.align		4
.L_231:
        /*006c*/ 	.byte	0x04, 0x36
        /*006e*/ 	.short	(.L_233 - .L_232)
.L_232:
        /*0070*/ 	.word	0x00000008
.L_233:


//--------------------- .nv.info._Z10matrix_mulPfS_S_ii --------------------------
	.section	.nv.info._Z10matrix_mulPfS_S_ii,"",@"SHT_CUDA_INFO"
	.sectionflags	@""
	.align	4


	//----- nvinfo : EIATTR_CUDA_API_VERSION
	.align		4
        /*0000*/ 	.byte	0x04, 0x37
        /*0002*/ 	.short	(.L_235 - .L_234)
.L_234:
        /*0004*/ 	.word	0x00000082


	//----- nvinfo : EIATTR_KPARAM_INFO
	.align		4
.L_235:
        /*0008*/ 	.byte	0x04, 0x17
        /*000a*/ 	.short	(.L_237 - .L_236)
.L_236:
        /*000c*/ 	.word	0x00000000
        /*0010*/ 	.short	0x0004
        /*0012*/ 	.short	0x001c
        /*0014*/ 	.byte	0x00, 0xf0, 0x11, 0x00


	//----- nvinfo : EIATTR_KPARAM_INFO
	.align		4
.L_237:
        /*0018*/ 	.byte	0x04, 0x17
        /*001a*/ 	.short	(.L_239 - .L_238)
.L_238:
        /*001c*/ 	.word	0x00000000
        /*0020*/ 	.short	0x0003
        /*0022*/ 	.short	0x0018
        /*0024*/ 	.byte	0x00, 0xf0, 0x11, 0x00


	//----- nvinfo : EIATTR_KPARAM_INFO
	.align		4
.L_239:
        /*0028*/ 	.byte	0x04, 0x17
        /*002a*/ 	.short	(.L_241 - .L_240)
.L_240:
        /*002c*/ 	.word	0x00000000
        /*0030*/ 	.short	0x0002
        /*0032*/ 	.short	0x0010
        /*0034*/ 	.byte	0x00, 0xf5, 0x21, 0x00


	//----- nvinfo : EIATTR_KPARAM_INFO
	.align		4
.L_241:
        /*0038*/ 	.byte	0x04, 0x17
        /*003a*/ 	.short	(.L_243 - .L_242)
.L_242:
        /*003c*/ 	.word	0x00000000
        /*0040*/ 	.short	0x0001
        /*0042*/ 	.short	0x0008
        /*0044*/ 	.byte	0x00, 0xf5, 0x21, 0x00


	//----- nvinfo : EIATTR_KPARAM_INFO
	.align		4
.L_243:
        /*0048*/ 	.byte	0x04, 0x17
        /*004a*/ 	.short	(.L_245 - .L_244)
.L_244:
        /*004c*/ 	.word	0x00000000
        /*0050*/ 	.short	0x0000
        /*0052*/ 	.short	0x0000
        /*0054*/ 	.byte	0x00, 0xf5, 0x21, 0x00


	//----- nvinfo : EIATTR_SPARSE_MMA_MASK
	.align		4
.L_245:
        /*0058*/ 	.byte	0x03, 0x50
        /*005a*/ 	.short	0x0000


	//----- nvinfo : EIATTR_MAXREG_COUNT
	.align		4
        /*005c*/ 	.byte	0x03, 0x1b
        /*005e*/ 	.short	0x00ff


	//----- nvinfo : EIATTR_MERCURY_ISA_VERSION
	.align		4
        /*0060*/ 	.byte	0x03, 0x5f
        /*0062*/ 	.short	0x0101


	//----- nvinfo : EIATTR_VRC_CTA_INIT_COUNT
	.align		4
        /*0064*/ 	.byte	0x02, 0x4a
	.zero		1
	.zero		1


	//----- nvinfo : EIATTR_EXIT_INSTR_OFFSETS
	.align		4
        /*0068*/ 	.byte	0x04, 0x1c
        /*006a*/ 	.short	(.L_247 - .L_246)


	//   ....[0]....
.L_246:
        /*006c*/ 	.word	0x00000070


	//   ....[1]....
        /*0070*/ 	.word	0x00000a90


	//----- nvinfo : EIATTR_CBANK_PARAM_SIZE
	.align		4
.L_247:
        /*0074*/ 	.byte	0x03, 0x19
        /*0076*/ 	.short	0x0020


	//----- nvinfo : EIATTR_PARAM_CBANK
	.align		4
        /*0078*/ 	.byte	0x04, 0x0a
        /*007a*/ 	.short	(.L_249 - .L_248)
	.align		4
.L_248:
        /*007c*/ 	.word	index@(.nv.constant0._Z10matrix_mulPfS_S_ii)
        /*0080*/ 	.short	0x0380
        /*0082*/ 	.short	0x0020


	//----- nvinfo : EIATTR_SW_WAR
	.align		4
.L_249:
        /*0084*/ 	.byte	0x04, 0x36
        /*0086*/ 	.short	(.L_251 - .L_250)
.L_250:
        /*0088*/ 	.word	0x00000008
.L_251:


//--------------------- .nv.callgraph             --------------------------
	.section	.nv.callgraph,"",@"SHT_CUDA_CALLGRAPH"
	.align	4
	.sectionentsize	8
	.align		4
        /*0000*/ 	.word	0x00000000
	.align		4
        /*0004*/ 	.word	0xffffffff
	.align		4
        /*0008*/ 	.word	0x00000000
	.align		4
        /*000c*/ 	.word	0xfffffffe
	.align		4
        /*0010*/ 	.word	0x00000000
	.align		4
        /*0014*/ 	.word	0xfffffffd
	.align		4
        /*0018*/ 	.word	0x00000000
	.align		4
        /*001c*/ 	.word	0xfffffffc


//--------------------- .text._Z13matrix_scalarPfiS_ii --------------------------
	.section	.text._Z13matrix_scalarPfiS_ii,"ax",@progbits
	.align	128
        .global         _Z13matrix_scalarPfiS_ii
        .type           _Z13matrix_scalarPfiS_ii,@function
        .size           _Z13matrix_scalarPfiS_ii,(.L_x_61 - _Z13matrix_scalarPfiS_ii)
        .other          _Z13matrix_scalarPfiS_ii,@"STO_CUDA_ENTRY STV_DEFAULT"
_Z13matrix_scalarPfiS_ii:
.text._Z13matrix_scalarPfiS_ii:
[----:B------:R-:W-:Y:S01]  /*0000*/  LDC R1, c[0x0][0x37c] ;  /* 0x0000df00ff017b82 */ /* 0x000fe20000000800 */
[----:B------:R-:W0:Y:S07]  /*0010*/  S2R R2, SR_TID.Y ;  /* 0x0000000000027919 */ /* 0x000e2e0000002200 */
[----:B------:R-:W1:Y:S01]  /*0020*/  LDC R0, c[0x0][0x360] ;  /* 0x0000d800ff007b82 */ /* 0x000e620000000800 */
[----:B------:R-:W2:Y:S01]  /*0030*/  LDCU.64 UR6, c[0x0][0x398] ;  /* 0x00007300ff0677ac */ /* 0x000ea20008000a00 */
[----:B------:R-:W1:Y:S06]  /*0040*/  S2R R3, SR_TID.X ;  /* 0x0000000000037919 */ /* 0x000e6c0000002100 */
[----:B------:R-:W0:Y:S08]  /*0050*/  S2UR UR5, SR_CTAID.Y ;  /* 0x00000000000579c3 */ /* 0x000e300000002600 */
[----:B------:R-:W0:Y:S08]  /*0060*/  LDC R5, c[0x0][0x364] ;  /* 0x0000d900ff057b82 */ /* 0x000e300000000800 */
[----:B------:R-:W1:Y:S01]  /*0070*/  S2UR UR4, SR_CTAID.X ;  /* 0x00000000000479c3 */ /* 0x000e620000002500 */
[----:B0-----:R-:W-:-:S05]  /*0080*/  IMAD R5, R5, UR5, R2 ;  /* 0x0000000505057c24 */ /* 0x001fca000f8e0202 */
[----:B--2---:R-:W-:Y:S01]  /*0090*/  ISETP.GE.AND P0, PT, R5, UR7, PT ;  /* 0x0000000705007c0c */ /* 0x004fe2000bf06270 */
[----:B-1----:R-:W-:-:S05]  /*00a0*/  IMAD R0, R0, UR4, R3 ;  /* 0x0000000400007c24 */ /* 0x002fca000f8e0203 */
[----:B------:R-:W-:-:S13]  /*00b0*/  ISETP.GE.OR P0, PT, R0, UR6, P0 ;  /* 0x0000000600007c0c */ /* 0x000fda0008706670 */
[----:B------:R-:W-:Y:S05]  /*00c0*/  @P0 EXIT ;  /* 0x000000000000094d */ /* 0x000fea0003800000 */
[----:B------:R-:W0:Y:S01]  /*00d0*/  LDC.64 R2, c[0x0][0x380] ;  /* 0x0000e000ff027b82 */ /* 0x000e220000000a00 */
[----:B------:R-:W1:Y:S01]  /*00e0*/  LDCU.64 UR4, c[0x0][0x358] ;  /* 0x00006b00ff0477ac */ /* 0x000e620008000a00 */
[----:B------:R-:W-:Y:S01]  /*00f0*/  IMAD R7, R0, UR7, R5 ;  /* 0x0000000700077c24 */ /* 0x000fe2000f8e0205 */
[----:B------:R-:W2:Y:S05]  /*0100*/  LDCU UR6, c[0x0][0x388] ;  /* 0x00007100ff0677ac */ /* 0x000eaa0008000800 */
[----:B------:R-:W3:Y:S01]  /*0110*/  LDC.64 R4, c[0x0][0x390] ;  /* 0x0000e400ff047b82 */ /* 0x000ee20000000a00 */
[----:B0-----:R-:W-:-:S06]  /*0120*/  IMAD.WIDE R2, R7, 0x4, R2 ;  /* 0x0000000407027825 */ /* 0x001fcc00078e0202 */
[----:B-1----:R-:W4:Y:S01]  /*0130*/  LDG.E R3, desc[UR4][R2.64] ;  /* 0x0000000402037981 */ /* 0x002f22000c1e1900 */
[----:B--2---:R-:W-:Y:S01]  /*0140*/  I2FP.F32.S32 R0, UR6 ;  /* 0x0000000600007c45 */ /* 0x004fe20008201400 */
[----:B---3--:R-:W-:-:S04]  /*0150*/  IMAD.WIDE R4, R7, 0x4, R4 ;  /* 0x0000000407047825 */ /* 0x008fc800078e0204 */
[----:B----4-:R-:W-:-:S05]  /*0160*/  FMUL R7, R0, R3 ;  /* 0x0000000300077220 */ /* 0x010fca0000400000 */
[----:B------:R-:W-:Y:S01]  /*0170*/  STG.E desc[UR4][R4.64], R7 ;  /* 0x0000000704007986 */ /* 0x000fe2000c101904 */
[----:B------:R-:W-:Y:S05]  /*0180*/  EXIT ;  /* 0x000000000000794d */ /* 0x000fea0003800000 */
.L_x_0:
[----:B------:R-:W-:-:S00]  /*0190*/  BRA `(.L_x_0) ;  /* 0xfffffffc00fc7947 */ /* 0x000fc0000383ffff */
[----:B------:R-:W-:-:S00]  /*01a0*/  NOP ;  /* 0x0000000000007918 */ /* 0x000fc00000000000 */
        /* <DEDUP_REMOVED lines=13> */
.L_x_61:


//--------------------- .text._Z12matrix_transPfS_ii --------------------------
	.section	.text._Z12matrix_transPfS_ii,"ax",@progbits
	.align	128
        .global         _Z12matrix_transPfS_ii
        .type           _Z12matrix_transPfS_ii,@function
        .size           _Z12matrix_transPfS_ii,(.L_x_62 - _Z12matrix_transPfS_ii)
        .other          _Z12matrix_transPfS_ii,@"STO_CUDA_ENTRY STV_DEFAULT"
_Z12matrix_transPfS_ii:
.text._Z12matrix_transPfS_ii:
        /* <DEDUP_REMOVED lines=15> */
[----:B------:R-:W-:-:S04]  /*00f0*/  IMAD R5, R0, UR7, R7 ;  /* 0x0000000700057c24 */ /* 0x000fc8000f8e0207 */
[----:B0-----:R-:W-:Y:S02]  /*0100*/  IMAD.WIDE R2, R5, 0x4, R2 ;  /* 0x0000000405027825 */ /* 0x001fe400078e0202 */
[----:B------:R-:W0:Y:S04]  /*0110*/  LDC.64 R4, c[0x0][0x388] ;  /* 0x0000e200ff047b82 */ /* 0x000e280000000a00 */
[----:B-1----:R-:W2:Y:S01]  /*0120*/  LDG.E R3, desc[UR4][R2.64] ;  /* 0x0000000402037981 */ /* 0x002ea2000c1e1900 */
[----:B------:R-:W-:-:S04]  /*0130*/  IMAD R7, R7, UR6, R0 ;  /* 0x0000000607077c24 */ /* 0x000fc8000f8e0200 */
[----:B0-----:R-:W-:-:S05]  /*0140*/  IMAD.WIDE R4, R7, 0x4, R4 ;  /* 0x0000000407047825 */ /* 0x001fca00078e0204 */
[----:B--2---:R-:W-:Y:S01]  /*0150*/  STG.E desc[UR4][R4.64], R3 ;  /* 0x0000000304007986 */ /* 0x004fe2000c101904 */
[----:B------:R-:W-:Y:S05]  /*0160*/  EXIT ;  /* 0x000000000000794d */ /* 0x000fea0003800000 */
.L_x_1:
        /* <DEDUP_REMOVED lines=9> */
.L_x_62:


//--------------------- .text._Z15matrix_hadamardPfS_S_ii --------------------------
	.section	.text._Z15matrix_hadamardPfS_S_ii,"ax",@progbits
	.align	128
        .global         _Z15matrix_hadamardPfS_S_ii
        .type           _Z15matrix_hadamardPfS_S_ii,@function
        .size           _Z15matrix_hadamardPfS_S_ii,(.L_x_63 - _Z15matrix_hadamardPfS_S_ii)
        .other          _Z15matrix_hadamardPfS_S_ii,@"STO_CUDA_ENTRY STV_DEFAULT"
_Z15matrix_hadamardPfS_S_ii:
.text._Z15matrix_hadamardPfS_S_ii:
        /* <DEDUP_REMOVED lines=15> */
[----:B------:R-:W-:-:S06]  /*00f0*/  IMAD R9, R0, UR7, R7 ;  /* 0x0000000700097c24 */ /* 0x000fcc000f8e0207 */
[----:B------:R-:W2:Y:S08]  /*0100*/  LDC.64 R4, c[0x0][0x388] ;  /* 0x0000e200ff047b82 */ /* 0x000eb00000000a00 */
[----:B------:R-:W3:Y:S01]  /*0110*/  LDC.64 R6, c[0x0][0x390] ;  /* 0x0000e400ff067b82 */ /* 0x000ee20000000a00 */
[----:B0-----:R-:W-:-:S06]  /*0120*/  IMAD.WIDE R2, R9, 0x4, R2 ;  /* 0x0000000409027825 */ /* 0x001fcc00078e0202 */
[----:B-1----:R-:W4:Y:S01]  /*0130*/  LDG.E R2, desc[UR4][R2.64] ;  /* 0x0000000402027981 */ /* 0x002f22000c1e1900 */
[----:B--2---:R-:W-:-:S06]  /*0140*/  IMAD.WIDE R4, R9, 0x4, R4 ;  /* 0x0000000409047825 */ /* 0x004fcc00078e0204 */
[----:B------:R-:W4:Y:S01]  /*0150*/  LDG.E R5, desc[UR4][R4.64] ;  /* 0x0000000404057981 */ /* 0x000f22000c1e1900 */
[----:B---3--:R-:W-:-:S04]  /*0160*/  IMAD.WIDE R6, R9, 0x4, R6 ;  /* 0x0000000409067825 */ /* 0x008fc800078e0206 */
[----:B----4-:R-:W-:-:S05]  /*0170*/  FMUL R9, R2, R5 ;  /* 0x0000000502097220 */ /* 0x010fca0000400000 */
[----:B------:R-:W-:Y:S01]  /*0180*/  STG.E desc[UR4][R6.64], R9 ;  /* 0x0000000906007986 */ /* 0x000fe2000c101904 */
[----:B------:R-:W-:Y:S05]  /*0190*/  EXIT ;  /* 0x000000000000794d */ /* 0x000fea0003800000 */
.L_x_2:
        /* <DEDUP_REMOVED lines=14> */
.L_x_63:


//--------------------- .text._Z10vector_addPfS_S_i --------------------------
	.section	.text._Z10vector_addPfS_S_i,"ax",@progbits
	.align	128
        .global         _Z10vector_addPfS_S_i
        .type           _Z10vector_addPfS_S_i,@function
        .size           _Z10vector_addPfS_S_i,(.L_x_64 - _Z10vector_addPfS_S_i)
        .other          _Z10vector_addPfS_S_i,@"STO_CUDA_ENTRY STV_DEFAULT"
_Z10vector_addPfS_S_i:
.text._Z10vector_addPfS_S_i:
[----:B------:R-:W-:Y:S01]  /*0000*/  LDC R1, c[0x0][0x37c] ;  /* 0x0000df00ff017b82 */ /* 0x000fe20000000800 */
[----:B------:R-:W0:Y:S07]  /*0010*/  S2R R0, SR_TID.X ;  /* 0x0000000000007919 */ /* 0x000e2e0000002100 */
[----:B------:R-:W0:Y:S01]  /*0020*/  S2UR UR4, SR_CTAID.X ;  /* 0x00000000000479c3 */ /* 0x000e220000002500 */
[----:B------:R-:W1:Y:S07]  /*0030*/  LDCU UR5, c[0x0][0x398] ;  /* 0x00007300ff0577ac */ /* 0x000e6e0008000800 */
[----:B------:R-:W0:Y:S02]  /*0040*/  LDC R9, c[0x0][0x360] ;  /* 0x0000d800ff097b82 */ /* 0x000e240000000800 */
[----:B0-----:R-:W-:-:S05]  /*0050*/  IMAD R9, R9, UR4, R0 ;  /* 0x0000000409097c24 */ /* 0x001fca000f8e0200 */
[----:B-1----:R-:W-:-:S13]  /*0060*/  ISETP.GE.AND P0, PT, R9, UR5, PT ;  /* 0x0000000509007c0c */ /* 0x002fda000bf06270 */
[----:B------:R-:W-:Y:S05]  /*0070*/  @P0 EXIT ;  /* 0x000000000000094d */ /* 0x000fea0003800000 */
[----:B------:R-:W0:Y:S01]  /*0080*/  LDC.64 R2, c[0x0][0x380] ;  /* 0x0000e000ff027b82 */ /* 0x000e220000000a00 */
[----:B------:R-:W1:Y:S07]  /*0090*/  LDCU.64 UR4, c[0x0][0x358] ;  /* 0x00006b00ff0477ac */ /* 0x000e6e0008000a00 */
[----:B------:R-:W2:Y:S08]  /*00a0*/  LDC.64 R4, c[0x0][0x388] ;  /* 0x0000e200ff047b82 */ /* 0x000eb00000000a00 */
[----:B------:R-:W3:Y:S01]  /*00b0*/  LDC.64 R6, c[0x0][0x390] ;  /* 0x0000e400ff067b82 */ /* 0x000ee20000000a00 */
[----:B0-----:R-:W-:-:S06]  /*00c0*/  IMAD.WIDE R2, R9, 0x4, R2 ;  /* 0x0000000409027825 */ /* 0x001fcc00078e0202 */
[----:B-1----:R-:W4:Y:S01]  /*00d0*/  LDG.E R2, desc[UR4][R2.64] ;  /* 0x0000000402027981 */ /* 0x002f22000c1e1900 */
[----:B--2---:R-:W-:-:S06]  /*00e0*/  IMAD.WIDE R4, R9, 0x4, R4 ;  /* 0x0000000409047825 */ /* 0x004fcc00078e0204 */
[----:B------:R-:W4:Y:S01]  /*00f0*/  LDG.E R5, desc[UR4][R4.64] ;  /* 0x0000000404057981 */ /* 0x000f22000c1e1900 */
[----:B---3--:R-:W-:-:S04]  /*0100*/  IMAD.WIDE R6, R9, 0x4, R6 ;  /* 0x0000000409067825 */ /* 0x008fc800078e0206 */
[----:B----4-:R-:W-:-:S05]  /*0110*/  FADD R9, R2, R5 ;  /* 0x0000000502097221 */ /* 0x010fca0000000000 */
[----:B------:R-:W-:Y:S01]  /*0120*/  STG.E desc[UR4][R6.64], R9 ;  /* 0x0000000906007986 */ /* 0x000fe2000c101904 */
[----:B------:R-:W-:Y:S05]  /*0130*/  EXIT ;  /* 0x000000000000794d */ /* 0x000fea0003800000 */
.L_x_3:
        /* <DEDUP_REMOVED lines=12> */
.L_x_64:


//--------------------- .text._Z12vector_dtanhPfS_i --------------------------
	.section	.text._Z12vector_dtanhPfS_i,"ax",@progbits
	.align	128
        .global         _Z12vector_dtanhPfS_i
        .type           _Z12vector_dtanhPfS_i,@function
        .size           _Z12vector_dtanhPfS_i,(.L_x_57 - _Z12vector_dtanhPfS_i)
        .other          _Z12vector_dtanhPfS_i,@"STO_CUDA_ENTRY STV_DEFAULT"
_Z12vector_dtanhPfS_i:
.text._Z12vector_dtanhPfS_i:
        /* <DEDUP_REMOVED lines=9> */
[----:B------:R-:W1:Y:S01]  /*0090*/  LDCU.64 UR4, c[0x0][0x358] ;  /* 0x00006b00ff0477ac */ /* 0x000e620008000a00 */
[----:B0-----:R-:W-:-:S06]  /*00a0*/  IMAD.WIDE R4, R2, 0x4, R4 ;  /* 0x0000000402047825 */ /* 0x001fcc00078e0204 */
[----:B-1----:R-:W2:Y:S01]  /*00b0*/  LDG.E R4, desc[UR4][R4.64] ;  /* 0x0000000404047981 */ /* 0x002ea2000c1e1900 */
[----:B------:R-:W-:Y:S01]  /*00c0*/  IMAD.MOV.U32 R3, RZ, RZ, 0x3bbb989d ;  /* 0x3bbb989dff037424 */ /* 0x000fe200078e00ff */
[----:B------:R-:W-:Y:S01]  /*00d0*/  BSSY.RECONVERGENT B0, `(.L_x_4) ;  /* 0x000001e000007945 */ /* 0x000fe20003800200 */
[----:B------:R-:W-:Y:S02]  /*00e0*/  IMAD.MOV.U32 R7, RZ, RZ, 0x437c0000 ;  /* 0x437c0000ff077424 */ /* 0x000fe400078e00ff */
[----:B--2---:R-:W-:-:S04]  /*00f0*/  FFMA.SAT R0, R4, -R3, 0.5 ;  /* 0x3f00000004007423 */ /* 0x004fc80000002803 */
[----:B------:R-:W-:Y:S01]  /*0100*/  FFMA.RM R6, R0, R7, 12582913 ;  /* 0x4b40000100067423 */ /* 0x000fe20000004007 */
[----:B------:R-:W-:-:S03]  /*0110*/  FFMA.SAT R0, R4, R3, 0.5 ;  /* 0x3f00000004007423 */ /* 0x000fc60000002003 */
[----:B------:R-:W-:Y:S01]  /*0120*/  FADD R3, R6, -12583039 ;  /* 0xcb40007f06037421 */ /* 0x000fe20000000000 */
[----:B------:R-:W-:Y:S01]  /*0130*/  FFMA.RM R0, R0, R7, 12582913 ;  /* 0x4b40000100007423 */ /* 0x000fe20000004007 */
[----:B------:R-:W-:Y:S02]  /*0140*/  IMAD.SHL.U32 R6, R6, 0x800000, RZ ;  /* 0x0080000006067824 */ /* 0x000fe400078e00ff */
[----:B------:R-:W-:Y:S01]  /*0150*/  FFMA R7, R4, -1.4426950216293334961, -R3 ;  /* 0xbfb8aa3b04077823 */ /* 0x000fe20000000803 */
[C---:B------:R-:W-:Y:S01]  /*0160*/  FADD R3, R0.reuse, -12583039 ;  /* 0xcb40007f00037421 */ /* 0x040fe20000000000 */
[----:B------:R-:W-:Y:S02]  /*0170*/  SHF.L.U32 R0, R0, 0x17, RZ ;  /* 0x0000001700007819 */ /* 0x000fe400000006ff */
[C---:B------:R-:W-:Y:S01]  /*0180*/  FFMA R7, R4.reuse, -1.925963033500011079e-08, R7 ;  /* 0xb2a5706004077823 */ /* 0x040fe20000000007 */
[----:B------:R-:W-:-:S04]  /*0190*/  FFMA R3, R4, 1.4426950216293334961, -R3 ;  /* 0x3fb8aa3b04037823 */ /* 0x000fc80000000803 */
[----:B------:R-:W-:Y:S01]  /*01a0*/  FFMA R3, R4, 1.925963033500011079e-08, R3 ;  /* 0x32a5706004037823 */ /* 0x000fe20000000003 */
[----:B------:R-:W0:Y:S08]  /*01b0*/  MUFU.EX2 R7, R7 ;  /* 0x0000000700077308 */ /* 0x000e300000000800 */
[----:B------:R-:W1:Y:S01]  /*01c0*/  MUFU.EX2 R3, R3 ;  /* 0x0000000300037308 */ /* 0x000e620000000800 */
[----:B0-----:R-:W-:-:S04]  /*01d0*/  FMUL R5, R6, R7 ;  /* 0x0000000706057220 */ /* 0x001fc80000400000 */
[CCC-:B-1----:R-:W-:Y:S01]  /*01e0*/  FFMA R9, R0.reuse, R3.reuse, R5.reuse ;  /* 0x0000000300097223 */ /* 0x1c2fe20000000005 */
[----:B------:R-:W-:-:S03]  /*01f0*/  FFMA R0, R0, R3, -R5 ;  /* 0x0000000300007223 */ /* 0x000fc60000000805 */
[----:B------:R-:W0:Y:S08]  /*0200*/  MUFU.RCP R4, R9 ;  /* 0x0000000900047308 */ /* 0x000e300000001000 */
[----:B------:R-:W1:Y:S01]  /*0210*/  FCHK P0, R0, R9 ;  /* 0x0000000900007302 */ /* 0x000e620000000000 */
[----:B0-----:R-:W-:-:S04]  /*0220*/  FFMA R11, -R9, R4, 1 ;  /* 0x3f800000090b7423 */ /* 0x001fc80000000104 */
[----:B------:R-:W-:-:S04]  /*0230*/  FFMA R11, R4, R11, R4 ;  /* 0x0000000b040b7223 */ /* 0x000fc80000000004 */
[----:B------:R-:W-:-:S04]  /*0240*/  FFMA R4, R0, R11, RZ ;  /* 0x0000000b00047223 */ /* 0x000fc800000000ff */
[----:B------:R-:W-:-:S04]  /*0250*/  FFMA R3, -R9, R4, R0 ;  /* 0x0000000409037223 */ /* 0x000fc80000000100 */
[----:B------:R-:W-:Y:S01]  /*0260*/  FFMA R3, R11, R3, R4 ;  /* 0x000000030b037223 */ /* 0x000fe20000000004 */
[----:B-1----:R-:W-:Y:S06]  /*0270*/  @!P0 BRA `(.L_x_5) ;  /* 0x00000000000c8947 */ /* 0x002fec0003800000 */
[----:B------:R-:W-:-:S07]  /*0280*/  MOV R4, 0x2a0 ;  /* 0x000002a000047802 */ /* 0x000fce0000000f00 */
[----:B------:R-:W-:Y:S05]  /*0290*/  CALL.REL.NOINC `($__internal_0_$__cuda_sm3x_div_rn_noftz_f32_slowpath) ;  /* 0x00000000001c7944 */ /* 0x000fea0003c00000 */
[----:B------:R-:W-:-:S07]  /*02a0*/  IMAD.MOV.U32 R3, RZ, RZ, R0 ;  /* 0x000000ffff037224 */ /* 0x000fce00078e0000 */
.L_x_5:
[----:B------:R-:W-:Y:S05]  /*02b0*/  BSYNC.RECONVERGENT B0 ;  /* 0x0000000000007941 */ /* 0x000fea0003800200 */
.L_x_4:
[----:B------:R-:W0:Y:S01]  /*02c0*/  LDC.64 R4, c[0x0][0x388] ;  /* 0x0000e200ff047b82 */ /* 0x000e220000000a00 */
[----:B------:R-:W-:Y:S01]  /*02d0*/  FFMA R7, -R3, R3, 1 ;  /* 0x3f80000003077423 */ /* 0x000fe20000000103 */
[----:B0-----:R-:W-:-:S05]  /*02e0*/  IMAD.WIDE R2, R2, 0x4, R4 ;  /* 0x0000000402027825 */ /* 0x001fca00078e0204 */
[----:B------:R-:W-:Y:S01]  /*02f0*/  STG.E desc[UR4][R2.64], R7 ;  /* 0x0000000702007986 */ /* 0x000fe2000c101904 */
[----:B------:R-:W-:Y:S05]  /*0300*/  EXIT ;  /* 0x000000000000794d */ /* 0x000fea0003800000 */
        .weak           $__internal_0_$__cuda_sm3x_div_rn_noftz_f32_slowpath
        .type           $__internal_0_$__cuda_sm3x_div_rn_noftz_f32_slowpath,@function
        .size           $__internal_0_$__cuda_sm3x_div_rn_noftz_f32_slowpath,(.L_x_57 - $__internal_0_$__cuda_sm3x_div_rn_noftz_f32_slowpath)
$__internal_0_$__cuda_sm3x_div_rn_noftz_f32_slowpath:
[----:B------:R-:W-:Y:S01]  /*0310*/  SHF.R.U32.HI R5, RZ, 0x17, R9 ;  /* 0x00000017ff057819 */ /* 0x000fe20000011609 */
[----:B------:R-:W-:Y:S01]  /*0320*/  BSSY.RECONVERGENT B1, `(.L_x_6) ;  /* 0x0000064000017945 */ /* 0x000fe20003800200 */
[----:B------:R-:W-:Y:S02]  /*0330*/  SHF.R.U32.HI R3, RZ, 0x17, R0 ;  /* 0x00000017ff037819 */ /* 0x000fe40000011600 */
[----:B------:R-:W-:Y:S02]  /*0340*/  LOP3.LUT R6, R5, 0xff, RZ, 0xc0, !PT ;  /* 0x000000ff05067812 */ /* 0x000fe400078ec0ff */
[----:B------:R-:W-:Y:S02]  /*0350*/  LOP3.LUT R5, R3, 0xff, RZ, 0xc0, !PT ;  /* 0x000000ff03057812 */ /* 0x000fe400078ec0ff */
[----:B------:R-:W-:Y:S01]  /*0360*/  MOV R7, R0 ;  /* 0x0000000000077202 */ /* 0x000fe20000000f00 */
[----:B------:R-:W-:Y:S02]  /*0370*/  VIADD R11, R6, 0xffffffff ;  /* 0xffffffff060b7836 */ /* 0x000fe40000000000 */
[----:B------:R-:W-:-:S03]  /*0380*/  VIADD R10, R5, 0xffffffff ;  /* 0xffffffff050a7836 */ /* 0x000fc60000000000 */
[----:B------:R-:W-:-:S04]  /*0390*/  ISETP.GT.U32.AND P0, PT, R11, 0xfd, PT ;  /* 0x000000fd0b00780c */ /* 0x000fc80003f04070 */
[----:B------:R-:W-:-:S13]  /*03a0*/  ISETP.GT.U32.OR P0, PT, R10, 0xfd, P0 ;  /* 0x000000fd0a00780c */ /* 0x000fda0000704470 */
[----:B------:R-:W-:Y:S01]  /*03b0*/  @!P0 IMAD.MOV.U32 R8, RZ, RZ, RZ ;  /* 0x000000ffff088224 */ /* 0x000fe200078e00ff */
[----:B------:R-:W-:Y:S06]  /*03c0*/  @!P0 BRA `(.L_x_7) ;  /* 0x0000000000608947 */ /* 0x000fec0003800000 */
[----:B------:R-:W-:Y:S01]  /*03d0*/  FSETP.GTU.FTZ.AND P0, PT, |R0|, +INF , PT ;  /* 0x7f8000000000780b */ /* 0x000fe20003f1c200 */
[----:B------:R-:W-:Y:S01]  /*03e0*/  IMAD.MOV.U32 R3, RZ, RZ, R9 ;  /* 0x000000ffff037224 */ /* 0x000fe200078e0009 */
[----:B------:R-:W-:-:S04]  /*03f0*/  FSETP.GTU.FTZ.AND P1, PT, |R9|, +INF , PT ;  /* 0x7f8000000900780b */ /* 0x000fc80003f3c200 */
[----:B------:R-:W-:-:S13]  /*0400*/  PLOP3.LUT P0, PT, P0, P1, PT, 0xf8, 0x8f ;  /* 0x00000000008f781c */ /* 0x000fda0000703f70 */
[----:B------:R-:W-:Y:S05]  /*0410*/  @P0 BRA `(.L_x_8) ;  /* 0x00000004004c0947 */ /* 0x000fea0003800000 */
[----:B------:R-:W-:-:S13]  /*0420*/  LOP3.LUT P0, RZ, R9, 0x7fffffff, R7, 0xc8, !PT ;  /* 0x7fffffff09ff7812 */ /* 0x000fda000780c807 */
[----:B------:R-:W-:Y:S05]  /*0430*/  @!P0 BRA `(.L_x_9) ;  /* 0x00000004003c8947 */ /* 0x000fea0003800000 */
[C---:B------:R-:W-:Y:S02]  /*0440*/  FSETP.NEU.FTZ.AND P2, PT, |R0|.reuse, +INF , PT ;  /* 0x7f8000000000780b */ /* 0x040fe40003f5d200 */
[----:B------:R-:W-:Y:S02]  /*0450*/  FSETP.NEU.FTZ.AND P1, PT, |R3|, +INF , PT ;  /* 0x7f8000000300780b */ /* 0x000fe40003f3d200 */
[----:B------:R-:W-:-:S11]  /*0460*/  FSETP.NEU.FTZ.AND P0, PT, |R0|, +INF , PT ;  /* 0x7f8000000000780b */ /* 0x000fd60003f1d200 */
[----:B------:R-:W-:Y:S05]  /*0470*/  @!P1 BRA !P2, `(.L_x_9) ;  /* 0x00000004002c9947 */ /* 0x000fea0005000000 */
[----:B------:R-:W-:-:S04]  /*0480*/  LOP3.LUT P2, RZ, R7, 0x7fffffff, RZ, 0xc0, !PT ;  /* 0x7fffffff07ff7812 */ /* 0x000fc8000784c0ff */
[----:B------:R-:W-:-:S13]  /*0490*/  PLOP3.LUT P1, PT, P1, P2, PT, 0x2f, 0xf2 ;  /* 0x0000000000f2781c */ /* 0x000fda0000f24577 */
[----:B------:R-:W-:Y:S05]  /*04a0*/  @P1 BRA `(.L_x_10) ;  /* 0x0000000400181947 */ /* 0x000fea0003800000 */
[----:B------:R-:W-:-:S04]  /*04b0*/  LOP3.LUT P1, RZ, R9, 0x7fffffff, RZ, 0xc0, !PT ;  /* 0x7fffffff09ff7812 */ /* 0x000fc8000782c0ff */
[----:B------:R-:W-:-:S13]  /*04c0*/  PLOP3.LUT P0, PT, P0, P1, PT, 0x2f, 0xf2 ;  /* 0x0000000000f2781c */ /* 0x000fda0000702577 */
[----:B------:R-:W-:Y:S05]  /*04d0*/  @P0 BRA `(.L_x_11) ;  /* 0x0000000400000947 */ /* 0x000fea0003800000 */
[----:B------:R-:W-:Y:S02]  /*04e0*/  ISETP.GE.AND P0, PT, R10, RZ, PT ;  /* 0x000000ff0a00720c */ /* 0x000fe40003f06270 */
[----:B------:R-:W-:-:S11]  /*04f0*/  ISETP.GE.AND P1, PT, R11, RZ, PT ;  /* 0x000000ff0b00720c */ /* 0x000fd60003f26270 */
[----:B------:R-:W-:Y:S01]  /*0500*/  @P0 IMAD.MOV.U32 R8, RZ, RZ, RZ ;  /* 0x000000ffff080224 */ /* 0x000fe200078e00ff */
[----:B------:R-:W-:Y:S01]  /*0510*/  @!P0 MOV R8, 0xffffffc0 ;  /* 0xffffffc000088802 */ /* 0x000fe20000000f00 */
[----:B------:R-:W-:Y:S01]  /*0520*/  @!P0 FFMA R7, R0, 1.84467440737095516160e+19, RZ ;  /* 0x5f80000000078823 */ /* 0x000fe200000000ff */
[----:B------:R-:W-:-:S03]  /*0530*/  @!P1 FFMA R9, R3, 1.84467440737095516160e+19, RZ ;  /* 0x5f80000003099823 */ /* 0x000fc600000000ff */
[----:B------:R-:W-:-:S07]  /*0540*/  @!P1 VIADD R8, R8, 0x40 ;  /* 0x0000004008089836 */ /* 0x000fce0000000000 */
.L_x_7:
[----:B------:R-:W-:Y:S01]  /*0550*/  LEA R0, R6, 0xc0800000, 0x17 ;  /* 0xc080000006007811 */ /* 0x000fe200078eb8ff */
[----:B------:R-:W-:Y:S01]  /*0560*/  VIADD R5, R5, 0xffffff81 ;  /* 0xffffff8105057836 */ /* 0x000fe20000000000 */
[----:B------:R-:W-:Y:S03]  /*0570*/  BSSY.RECONVERGENT B2, `(.L_x_12) ;  /* 0x0000035000027945 */ /* 0x000fe60003800200 */
[----:B------:R-:W-:Y:S02]  /*0580*/  IMAD.IADD R9, R9, 0x1, -R0 ;  /* 0x0000000109097824 */ /* 0x000fe400078e0a00 */
[C---:B------:R-:W-:Y:S01]  /*0590*/  IMAD R0, R5.reuse, -0x800000, R7 ;  /* 0xff80000005007824 */ /* 0x040fe200078e0207 */
[----:B------:R-:W-:Y:S01]  /*05a0*/  IADD3 R5, PT, PT, R5, 0x7f, -R6 ;  /* 0x0000007f05057810 */ /* 0x000fe20007ffe806 */
[----:B------:R-:W0:Y:S01]  /*05b0*/  MUFU.RCP R3, R9 ;  /* 0x0000000900037308 */ /* 0x000e220000001000 */
[----:B------:R-:W-:-:S02]  /*05c0*/  FADD.FTZ R11, -R9, -RZ ;  /* 0x800000ff090b7221 */ /* 0x000fc40000010100 */
[----:B------:R-:W-:Y:S02]  /*05d0*/  IADD3 R5, PT, PT, R5, R8, RZ ;  /* 0x0000000805057210 */ /* 0x000fe40007ffe0ff */
[----:B0-----:R-:W-:-:S04]  /*05e0*/  FFMA R10, R3, R11, 1 ;  /* 0x3f800000030a7423 */ /* 0x001fc8000000000b */
[----:B------:R-:W-:-:S04]  /*05f0*/  FFMA R12, R3, R10, R3 ;  /* 0x0000000a030c7223 */ /* 0x000fc80000000003 */
[----:B------:R-:W-:-:S04]  /*0600*/  FFMA R3, R0, R12, RZ ;  /* 0x0000000c00037223 */ /* 0x000fc800000000ff */
[----:B------:R-:W-:-:S04]  /*0610*/  FFMA R10, R11, R3, R0 ;  /* 0x000000030b0a7223 */ /* 0x000fc80000000000 */
[----:B------:R-:W-:-:S04]  /*0620*/  FFMA R7, R12, R10, R3 ;  /* 0x0000000a0c077223 */ /* 0x000fc80000000003 */
[----:B------:R-:W-:-:S04]  /*0630*/  FFMA R10, R11, R7, R0 ;  /* 0x000000070b0a7223 */ /* 0x000fc80000000000 */
[----:B------:R-:W-:-:S05]  /*0640*/  FFMA R0, R12, R10, R7 ;  /* 0x0000000a0c007223 */ /* 0x000fca0000000007 */
[----:B------:R-:W-:-:S04]  /*0650*/  SHF.R.U32.HI R3, RZ, 0x17, R0 ;  /* 0x00000017ff037819 */ /* 0x000fc80000011600 */
[----:B------:R-:W-:-:S05]  /*0660*/  LOP3.LUT R3, R3, 0xff, RZ, 0xc0, !PT ;  /* 0x000000ff03037812 */ /* 0x000fca00078ec0ff */
[----:B------:R-:W-:-:S04]  /*0670*/  IMAD.IADD R9, R3, 0x1, R5 ;  /* 0x0000000103097824 */ /* 0x000fc800078e0205 */
[----:B------:R-:W-:-:S05]  /*0680*/  VIADD R3, R9, 0xffffffff ;  /* 0xffffffff09037836 */ /* 0x000fca0000000000 */
[----:B------:R-:W-:-:S13]  /*0690*/  ISETP.GE.U32.AND P0, PT, R3, 0xfe, PT ;  /* 0x000000fe0300780c */ /* 0x000fda0003f06070 */
[----:B------:R-:W-:Y:S05]  /*06a0*/  @!P0 BRA `(.L_x_13) ;  /* 0x0000000000808947 */ /* 0x000fea0003800000 */
[----:B------:R-:W-:-:S13]  /*06b0*/  ISETP.GT.AND P0, PT, R9, 0xfe, PT ;  /* 0x000000fe0900780c */ /* 0x000fda0003f04270 */
[----:B------:R-:W-:Y:S05]  /*06c0*/  @P0 BRA `(.L_x_14) ;  /* 0x00000000006c0947 */ /* 0x000fea0003800000 */
[----:B------:R-:W-:-:S13]  /*06d0*/  ISETP.GE.AND P0, PT, R9, 0x1, PT ;  /* 0x000000010900780c */ /* 0x000fda0003f06270 */
[----:B------:R-:W-:Y:S05]  /*06e0*/  @P0 BRA `(.L_x_15) ;  /* 0x0000000000740947 */ /* 0x000fea0003800000 */
[----:B------:R-:W-:Y:S02]  /*06f0*/  ISETP.GE.AND P0, PT, R9, -0x18, PT ;  /* 0xffffffe80900780c */ /* 0x000fe40003f06270 */
[----:B------:R-:W-:-:S11]  /*0700*/  LOP3.LUT R0, R0, 0x80000000, RZ, 0xc0, !PT ;  /* 0x8000000000007812 */ /* 0x000fd600078ec0ff */
[----:B------:R-:W-:Y:S05]  /*0710*/  @!P0 BRA `(.L_x_15) ;  /* 0x0000000000688947 */ /* 0x000fea0003800000 */
[CCC-:B------:R-:W-:Y:S01]  /*0720*/  FFMA.RZ R3, R12.reuse, R10.reuse, R7.reuse ;  /* 0x0000000a0c037223 */ /* 0x1c0fe2000000c007 */
[C---:B------:R-:W-:Y:S01]  /*0730*/  IADD3 R8, PT, PT, R9.reuse, 0x20, RZ ;  /* 0x0000002009087810 */ /* 0x040fe20007ffe0ff */
[CCC-:B------:R-:W-:Y:S01]  /*0740*/  FFMA.RM R6, R12.reuse, R10.reuse, R7.reuse ;  /* 0x0000000a0c067223 */ /* 0x1c0fe20000004007 */
[----:B------:R-:W-:Y:S02]  /*0750*/  ISETP.NE.AND P2, PT, R9, RZ, PT ;  /* 0x000000ff0900720c */ /* 0x000fe40003f45270 */
[----:B------:R-:W-:Y:S01]  /*0760*/  LOP3.LUT R5, R3, 0x7fffff, RZ, 0xc0, !PT ;  /* 0x007fffff03057812 */ /* 0x000fe200078ec0ff */
[----:B------:R-:W-:Y:S01]  /*0770*/  FFMA.RP R3, R12, R10, R7 ;  /* 0x0000000a0c037223 */ /* 0x000fe20000008007 */
[----:B------:R-:W-:Y:S01]  /*0780*/  IMAD.MOV R7, RZ, RZ, -R9 ;  /* 0x000000ffff077224 */ /* 0x000fe200078e0a09 */
[----:B------:R-:W-:Y:S02]  /*0790*/  ISETP.NE.AND P1, PT, R9, RZ, PT ;  /* 0x000000ff0900720c */ /* 0x000fe40003f25270 */
[----:B------:R-:W-:-:S02]  /*07a0*/  LOP3.LUT R5, R5, 0x800000, RZ, 0xfc, !PT ;  /* 0x0080000005057812 */ /* 0x000fc400078efcff */
[----:B------:R-:W-:Y:S02]  /*07b0*/  FSETP.NEU.FTZ.AND P0, PT, R3, R6, PT ;  /* 0x000000060300720b */ /* 0x000fe40003f1d000 */
[----:B------:R-:W-:Y:S02]  /*07c0*/  SHF.L.U32 R8, R5, R8, RZ ;  /* 0x0000000805087219 */ /* 0x000fe400000006ff */
[----:B------:R-:W-:Y:S02]  /*07d0*/  SEL R6, R7, RZ, P2 ;  /* 0x000000ff07067207 */ /* 0x000fe40001000000 */
[----:B------:R-:W-:Y:S02]  /*07e0*/  ISETP.NE.AND P1, PT, R8, RZ, P1 ;  /* 0x000000ff0800720c */ /* 0x000fe40000f25270 */
[----:B------:R-:W-:Y:S02]  /*07f0*/  SHF.R.U32.HI R6, RZ, R6, R5 ;  /* 0x00000006ff067219 */ /* 0x000fe40000011605 */
[----:B------:R-:W-:-:S02]  /*0800*/  PLOP3.LUT P0, PT, P0, P1, PT, 0xf8, 0x8f ;  /* 0x00000000008f781c */ /* 0x000fc40000703f70 */
[----:B------:R-:W-:Y:S02]  /*0810*/  SHF.R.U32.HI R8, RZ, 0x1, R6 ;  /* 0x00000001ff087819 */ /* 0x000fe40000011606 */
[----:B------:R-:W-:-:S04]  /*0820*/  SEL R3, RZ, 0x1, !P0 ;  /* 0x00000001ff037807 */ /* 0x000fc80004000000 */
[----:B------:R-:W-:-:S04]  /*0830*/  LOP3.LUT R3, R3, 0x1, R8, 0xf8, !PT ;  /* 0x0000000103037812 */ /* 0x000fc800078ef808 */
[----:B------:R-:W-:-:S05]  /*0840*/  LOP3.LUT R3, R3, R6, RZ, 0xc0, !PT ;  /* 0x0000000603037212 */ /* 0x000fca00078ec0ff */
[----:B------:R-:W-:-:S05]  /*0850*/  IMAD.IADD R3, R8, 0x1, R3 ;  /* 0x0000000108037824 */ /* 0x000fca00078e0203 */
[----:B------:R-:W-:Y:S01]  /*0860*/  LOP3.LUT R0, R3, R0, RZ, 0xfc, !PT ;  /* 0x0000000003007212 */ /* 0x000fe200078efcff */
[----:B------:R-:W-:Y:S06]  /*0870*/  BRA `(.L_x_15) ;  /* 0x0000000000107947 */ /* 0x000fec0003800000 */
.L_x_14:
[----:B------:R-:W-:-:S04]  /*0880*/  LOP3.LUT R0, R0, 0x80000000, RZ, 0xc0, !PT ;  /* 0x8000000000007812 */ /* 0x000fc800078ec0ff */
[----:B------:R-:W-:Y:S01]  /*0890*/  LOP3.LUT R0, R0, 0x7f800000, RZ, 0xfc, !PT ;  /* 0x7f80000000007812 */ /* 0x000fe200078efcff */
[----:B------:R-:W-:Y:S06]  /*08a0*/  BRA `(.L_x_15) ;  /* 0x0000000000047947 */ /* 0x000fec0003800000 */
.L_x_13:
[----:B------:R-:W-:-:S07]  /*08b0*/  LEA R0, R5, R0, 0x17 ;  /* 0x0000000005007211 */ /* 0x000fce00078eb8ff */
.L_x_15:
[----:B------:R-:W-:Y:S05]  /*08c0*/  BSYNC.RECONVERGENT B2 ;  /* 0x0000000000027941 */ /* 0x000fea0003800200 */
.L_x_12:
[----:B------:R-:W-:Y:S05]  /*08d0*/  BRA `(.L_x_16) ;  /* 0x0000000000207947 */ /* 0x000fea0003800000 */
.L_x_11:
[----:B------:R-:W-:-:S04]  /*08e0*/  LOP3.LUT R0, R9, 0x80000000, R7, 0x48, !PT ;  /* 0x8000000009007812 */ /* 0x000fc800078e4807 */
[----:B------:R-:W-:Y:S01]  /*08f0*/  LOP3.LUT R0, R0, 0x7f800000, RZ, 0xfc, !PT ;  /* 0x7f80000000007812 */ /* 0x000fe200078efcff */
[----:B------:R-:W-:Y:S06]  /*0900*/  BRA `(.L_x_16) ;  /* 0x0000000000147947 */ /* 0x000fec0003800000 */
.L_x_10:
[----:B------:R-:W-:Y:S01]  /*0910*/  LOP3.LUT R0, R9, 0x80000000, R7, 0x48, !PT ;  /* 0x8000000009007812 */ /* 0x000fe200078e4807 */
[----:B------:R-:W-:Y:S06]  /*0920*/  BRA `(.L_x_16) ;  /* 0x00000000000c7947 */ /* 0x000fec0003800000 */
.L_x_9:
[----:B------:R-:W0:Y:S01]  /*0930*/  MUFU.RSQ R0, -QNAN ;  /* 0xffc0000000007908 */ /* 0x000e220000001400 */
[----:B------:R-:W-:Y:S05]  /*0940*/  BRA `(.L_x_16) ;  /* 0x0000000000047947 */ /* 0x000fea0003800000 */
.L_x_8:
[----:B------:R-:W-:-:S07]  /*0950*/  FADD.FTZ R0, R0, R3 ;  /* 0x0000000300007221 */ /* 0x000fce0000010000 */
.L_x_16:
[----:B------:R-:W-:Y:S05]  /*0960*/  BSYNC.RECONVERGENT B1 ;  /* 0x0000000000017941 */ /* 0x000fea0003800200 */
.L_x_6:
[----:B------:R-:W-:-:S04]  /*0970*/  IMAD.MOV.U32 R5, RZ, RZ, 0x0 ;  /* 0x00000000ff057424 */ /* 0x000fc800078e00ff */
[----:B0-----:R-:W-:Y:S05]  /*0980*/  RET.REL.NODEC R4 `(_Z12vector_dtanhPfS_i) ;  /* 0xfffffff4049c7950 */ /* 0x001fea0003c3ffff */
.L_x_17:
        /* <DEDUP_REMOVED lines=15> */
.L_x_57:


//--------------------- .text._Z11vector_tanhPfS_i --------------------------
	.section	.text._Z11vector_tanhPfS_i,"ax",@progbits
	.align	128
        .global         _Z11vector_tanhPfS_i
        .type           _Z11vector_tanhPfS_i,@function
        .size           _Z11vector_tanhPfS_i,(.L_x_58 - _Z11vector_tanhPfS_i)
        .other          _Z11vector_tanhPfS_i,@"STO_CUDA_ENTRY STV_DEFAULT"
_Z11vector_tanhPfS_i:
.text._Z11vector_tanhPfS_i:
        /* <DEDUP_REMOVED lines=41> */
[----:B------:R-:W-:Y:S05]  /*0290*/  CALL.REL.NOINC `($__internal_1_$__cuda_sm3x_div_rn_noftz_f32_slowpath) ;  /* 0x0000000000187944 */ /* 0x000fea0003c00000 */
[----:B------:R-:W-:-:S07]  /*02a0*/  IMAD.MOV.U32 R11, RZ, RZ, R0 ;  /* 0x000000ffff0b7224 */ /* 0x000fce00078e0000 */
.L_x_19:
[----:B------:R-:W-:Y:S05]  /*02b0*/  BSYNC.RECONVERGENT B0 ;  /* 0x0000000000007941 */ /* 0x000fea0003800200 */
.L_x_18:
[----:B------:R-:W0:Y:S02]  /*02c0*/  LDC.64 R4, c[0x0][0x388] ;  /* 0x0000e200ff047b82 */ /* 0x000e240000000a00 */
[----:B0-----:R-:W-:-:S05]  /*02d0*/  IMAD.WIDE R2, R2, 0x4, R4 ;  /* 0x0000000402027825 */ /* 0x001fca00078e0204 */
[----:B------:R-:W-:Y:S01]  /*02e0*/  STG.E desc[UR4][R2.64], R11 ;  /* 0x0000000b02007986 */ /* 0x000fe2000c101904 */
[----:B------:R-:W-:Y:S05]  /*02f0*/  EXIT ;  /* 0x000000000000794d */ /* 0x000fea0003800000 */
        .weak           $__internal_1_$__cuda_sm3x_div_rn_noftz_f32_slowpath
        .type           $__internal_1_$__cuda_sm3x_div_rn_noftz_f32_slowpath,@function
        .size           $__internal_1_$__cuda_sm3x_div_rn_noftz_f32_slowpath,(.L_x_58 - $__internal_1_$__cuda_sm3x_div_rn_noftz_f32_slowpath)
$__internal_1_$__cuda_sm3x_div_rn_noftz_f32_slowpath:
        /* <DEDUP_REMOVED lines=36> */
.L_x_21:
        /* <DEDUP_REMOVED lines=51> */
.L_x_28:
[----:B------:R-:W-:-:S04]  /*0870*/  LOP3.LUT R0, R0, 0x80000000, RZ, 0xc0, !PT ;  /* 0x8000000000007812 */ /* 0x000fc800078ec0ff */
[----:B------:R-:W-:Y:S01]  /*0880*/  LOP3.LUT R0, R0, 0x7f800000, RZ, 0xfc, !PT ;  /* 0x7f80000000007812 */ /* 0x000fe200078efcff */
[----:B------:R-:W-:Y:S06]  /*0890*/  BRA `(.L_x_29) ;  /* 0x0000000000047947 */ /* 0x000fec0003800000 */
.L_x_27:
[----:B------:R-:W-:-:S07]  /*08a0*/  LEA R0, R5, R0, 0x17 ;  /* 0x0000000005007211 */ /* 0x000fce00078eb8ff */
.L_x_29:
[----:B------:R-:W-:Y:S05]  /*08b0*/  BSYNC.RECONVERGENT B2 ;  /* 0x0000000000027941 */ /* 0x000fea0003800200 */
.L_x_26:
[----:B------:R-:W-:Y:S05]  /*08c0*/  BRA `(.L_x_30) ;  /* 0x0000000000207947 */ /* 0x000fea0003800000 */
.L_x_25:
[----:B------:R-:W-:-:S04]  /*08d0*/  LOP3.LUT R0, R9, 0x80000000, R7, 0x48, !PT ;  /* 0x8000000009007812 */ /* 0x000fc800078e4807 */
[----:B------:R-:W-:Y:S01]  /*08e0*/  LOP3.LUT R0, R0, 0x7f800000, RZ, 0xfc, !PT ;  /* 0x7f80000000007812 */ /* 0x000fe200078efcff */
[----:B------:R-:W-:Y:S06]  /*08f0*/  BRA `(.L_x_30) ;  /* 0x0000000000147947 */ /* 0x000fec0003800000 */
.L_x_24:
[----:B------:R-:W-:Y:S01]  /*0900*/  LOP3.LUT R0, R9, 0x80000000, R7, 0x48, !PT ;  /* 0x8000000009007812 */ /* 0x000fe200078e4807 */
[----:B------:R-:W-:Y:S06]  /*0910*/  BRA `(.L_x_30) ;  /* 0x00000000000c7947 */ /* 0x000fec0003800000 */
.L_x_23:
[----:B------:R-:W0:Y:S01]  /*0920*/  MUFU.RSQ R0, -QNAN ;  /* 0xffc0000000007908 */ /* 0x000e220000001400 */
[----:B------:R-:W-:Y:S05]  /*0930*/  BRA `(.L_x_30) ;  /* 0x0000000000047947 */ /* 0x000fea0003800000 */
.L_x_22:
[----:B------:R-:W-:-:S07]  /*0940*/  FADD.FTZ R0, R0, R3 ;  /* 0x0000000300007221 */ /* 0x000fce0000010000 */
.L_x_30:
[----:B------:R-:W-:Y:S05]  /*0950*/  BSYNC.RECONVERGENT B1 ;  /* 0x0000000000017941 */ /* 0x000fea0003800200 */
.L_x_20:
[----:B------:R-:W-:-:S04]  /*0960*/  IMAD.MOV.U32 R5, RZ, RZ, 0x0 ;  /* 0x00000000ff057424 */ /* 0x000fc800078e00ff */
[----:B0-----:R-:W-:Y:S05]  /*0970*/  RET.REL.NODEC R4 `(_Z11vector_tanhPfS_i) ;  /* 0xfffffff404a07950 */ /* 0x001fea0003c3ffff */
.L_x_31:
        /* <DEDUP_REMOVED lines=16> */
.L_x_58:


//--------------------- .text._Z12vector_dreluPfS_i --------------------------
	.section	.text._Z12vector_dreluPfS_i,"ax",@progbits
	.align	128
        .global         _Z12vector_dreluPfS_i
        .type           _Z12vector_dreluPfS_i,@function
        .size           _Z12vector_dreluPfS_i,(.L_x_67 - _Z12vector_dreluPfS_i)
        .other          _Z12vector_dreluPfS_i,@"STO_CUDA_ENTRY STV_DEFAULT"
_Z12vector_dreluPfS_i:
.text._Z12vector_dreluPfS_i:
        /* <DEDUP_REMOVED lines=10> */
[----:B------:R-:W2:Y:S01]  /*00a0*/  LDC.64 R4, c[0x0][0x388] ;  /* 0x0000e200ff047b82 */ /* 0x000ea20000000a00 */
[----:B0-----:R-:W-:-:S06]  /*00b0*/  IMAD.WIDE R2, R7, 0x4, R2 ;  /* 0x0000000407027825 */ /* 0x001fcc00078e0202 */
[----:B-1----:R-:W3:Y:S01]  /*00c0*/  LDG.E R2, desc[UR4][R2.64] ;  /* 0x0000000402027981 */ /* 0x002ee2000c1e1900 */
[----:B--2---:R-:W-:Y:S01]  /*00d0*/  IMAD.WIDE R4, R7, 0x4, R4 ;  /* 0x0000000407047825 */ /* 0x004fe200078e0204 */
[----:B---3--:R-:W-:-:S05]  /*00e0*/  FSET.BF.GT.AND R7, R2, RZ, PT ;  /* 0x000000ff0207720a */ /* 0x008fca0003804000 */
[----:B------:R-:W-:Y:S01]  /*00f0*/  STG.E desc[UR4][R4.64], R7 ;  /* 0x0000000704007986 */ /* 0x000fe2000c101904 */
[----:B------:R-:W-:Y:S05]  /*0100*/  EXIT ;  /* 0x000000000000794d */ /* 0x000fea0003800000 */
.L_x_32:
        /* <DEDUP_REMOVED lines=15> */
.L_x_67:


//--------------------- .text._Z11vector_reluPfS_i --------------------------
	.section	.text._Z11vector_reluPfS_i,"ax",@progbits
	.align	128
        .global         _Z11vector_reluPfS_i
        .type           _Z11vector_reluPfS_i,@function
        .size           _Z11vector_reluPfS_i,(.L_x_68 - _Z11vector_reluPfS_i)
        .other          _Z11vector_reluPfS_i,@"STO_CUDA_ENTRY STV_DEFAULT"
_Z11vector_reluPfS_i:
.text._Z11vector_reluPfS_i:
        /* <DEDUP_REMOVED lines=14> */
[----:B---3--:R-:W-:-:S05]  /*00e0*/  FMNMX R7, RZ, R2, !PT ;  /* 0x00000002ff077209 */ /* 0x008fca0007800000 */
[----:B------:R-:W-:Y:S01]  /*00f0*/  STG.E desc[UR4][R4.64], R7 ;  /* 0x0000000704007986 */ /* 0x000fe2000c101904 */
[----:B------:R-:W-:Y:S05]  /*0100*/  EXIT ;  /* 0x000000000000794d */ /* 0x000fea0003800000 */
.L_x_33:
        /* <DEDUP_REMOVED lines=15> */
.L_x_68:


//--------------------- .text._Z15vector_dsigmoidPfS_i --------------------------
	.section	.text._Z15vector_dsigmoidPfS_i,"ax",@progbits
	.align	128
        .global         _Z15vector_dsigmoidPfS_i
        .type           _Z15vector_dsigmoidPfS_i,@function
        .size           _Z15vector_dsigmoidPfS_i,(.L_x_59 - _Z15vector_dsigmoidPfS_i)
        .other          _Z15vector_dsigmoidPfS_i,@"STO_CUDA_ENTRY STV_DEFAULT"
_Z15vector_dsigmoidPfS_i:
.text._Z15vector_dsigmoidPfS_i:
        /* <DEDUP_REMOVED lines=16> */
[----:B------:R-:W-:-:S04]  /*0100*/  FFMA.RM R0, R0, R9, 12582913 ;  /* 0x4b40000100007423 */ /* 0x000fc80000004009 */
[C---:B------:R-:W-:Y:S01]  /*0110*/  FADD R7, R0.reuse, -12583039 ;  /* 0xcb40007f00077421 */ /* 0x040fe20000000000 */
[----:B------:R-:W-:-:S03]  /*0120*/  SHF.L.U32 R0, R0, 0x17, RZ ;  /* 0x0000001700007819 */ /* 0x000fc600000006ff */
[----:B------:R-:W-:-:S04]  /*0130*/  FFMA R7, R4, -1.4426950216293334961, -R7 ;  /* 0xbfb8aa3b04077823 */ /* 0x000fc80000000807 */
[----:B------:R-:W-:-:S06]  /*0140*/  FFMA R7, R4, -1.925963033500011079e-08, R7 ;  /* 0xb2a5706004077823 */ /* 0x000fcc0000000007 */
[----:B------:R-:W0:Y:S02]  /*0150*/  MUFU.EX2 R7, R7 ;  /* 0x0000000700077308 */ /* 0x000e240000000800 */
[----:B0-----:R-:W-:-:S04]  /*0160*/  FFMA R0, R0, R7, 1 ;  /* 0x3f80000000007423 */ /* 0x001fc80000000007 */
[----:B------:R-:W-:-:S05]  /*0170*/  VIADD R2, R0, 0x1800000 ;  /* 0x0180000000027836 */ /* 0x000fca0000000000 */
[----:B------:R-:W-:-:S04]  /*0180*/  LOP3.LUT R2, R2, 0x7f800000, RZ, 0xc0, !PT ;  /* 0x7f80000002027812 */ /* 0x000fc800078ec0ff */
[----:B------:R-:W-:-:S13]  /*0190*/  ISETP.GT.U32.AND P0, PT, R2, 0x1ffffff, PT ;  /* 0x01ffffff0200780c */ /* 0x000fda0003f04070 */
[----:B------:R-:W-:Y:S05]  /*01a0*/  @P0 BRA `(.L_x_35) ;  /* 0x00000000000c0947 */ /* 0x000fea0003800000 */
[----:B------:R-:W-:-:S07]  /*01b0*/  MOV R4, 0x1d0 ;  /* 0x000001d000047802 */ /* 0x000fce0000000f00 */
[----:B------:R-:W-:Y:S05]  /*01c0*/  CALL.REL.NOINC `($__internal_2_$__cuda_sm20_rcp_rn_f32_slowpath) ;  /* 0x0000000000307944 */ /* 0x000fea0003c00000 */
[----:B------:R-:W-:Y:S05]  /*01d0*/  BRA `(.L_x_36) ;  /* 0x0000000000107947 */ /* 0x000fea0003800000 */
.L_x_35:
[----:B------:R-:W0:Y:S02]  /*01e0*/  MUFU.RCP R5, R0 ;  /* 0x0000000000057308 */ /* 0x000e240000001000 */
[----:B0-----:R-:W-:-:S04]  /*01f0*/  FFMA R2, R0, R5, -1 ;  /* 0xbf80000000027423 */ /* 0x001fc80000000005 */
[----:B------:R-:W-:-:S04]  /*0200*/  FADD.FTZ R2, -R2, -RZ ;  /* 0x800000ff02027221 */ /* 0x000fc80000010100 */
[----:B------:R-:W-:-:S07]  /*0210*/  FFMA R2, R5, R2, R5 ;  /* 0x0000000205027223 */ /* 0x000fce0000000005 */
.L_x_36:
[----:B------:R-:W-:Y:S05]  /*0220*/  BSYNC.RECONVERGENT B0 ;  /* 0x0000000000007941 */ /* 0x000fea0003800200 */
.L_x_34:
[----:B------:R-:W0:Y:S01]  /*0230*/  LDC.64 R4, c[0x0][0x388] ;  /* 0x0000e200ff047b82 */ /* 0x000e220000000a00 */
[----:B------:R-:W-:-:S04]  /*0240*/  FADD R7, -R2, 1 ;  /* 0x3f80000002077421 */ /* 0x000fc80000000100 */
[----:B------:R-:W-:Y:S01]  /*0250*/  FMUL R7, R7, R2 ;  /* 0x0000000207077220 */ /* 0x000fe20000400000 */
[----:B0-----:R-:W-:-:S05]  /*0260*/  IMAD.WIDE R2, R3, 0x4, R4 ;  /* 0x0000000403027825 */ /* 0x001fca00078e0204 */
[----:B------:R-:W-:Y:S01]  /*0270*/  STG.E desc[UR4][R2.64], R7 ;  /* 0x0000000702007986 */ /* 0x000fe2000c101904 */
[----:B------:R-:W-:Y:S05]  /*0280*/  EXIT ;  /* 0x000000000000794d */ /* 0x000fea0003800000 */
        .weak           $__internal_2_$__cuda_sm20_rcp_rn_f32_slowpath
        .type           $__internal_2_$__cuda_sm20_rcp_rn_f32_slowpath,@function
        .size           $__internal_2_$__cuda_sm20_rcp_rn_f32_slowpath,(.L_x_59 - $__internal_2_$__cuda_sm20_rcp_rn_f32_slowpath)
$__internal_2_$__cuda_sm20_rcp_rn_f32_slowpath:
[----:B------:R-:W-:Y:S01]  /*0290*/  SHF.L.U32 R2, R0, 0x1, RZ ;  /* 0x0000000100027819 */ /* 0x000fe200000006ff */
[----:B------:R-:W-:Y:S03]  /*02a0*/  BSSY.RECONVERGENT B1, `(.L_x_37) ;  /* 0x0000030000017945 */ /* 0x000fe60003800200 */
[----:B------:R-:W-:-:S04]  /*02b0*/  SHF.R.U32.HI R2, RZ, 0x18, R2 ;  /* 0x00000018ff027819 */ /* 0x000fc80000011602 */
[----:B------:R-:W-:-:S13]  /*02c0*/  ISETP.NE.U32.AND P0, PT, R2, RZ, PT ;  /* 0x000000ff0200720c */ /* 0x000fda0003f05070 */
[----:B------:R-:W-:Y:S05]  /*02d0*/  @P0 BRA `(.L_x_38) ;  /* 0x0000000000280947 */ /* 0x000fea0003800000 */
[----:B------:R-:W-:-:S05]  /*02e0*/  IMAD.SHL.U32 R2, R0, 0x2, RZ ;  /* 0x0000000200027824 */ /* 0x000fca00078e00ff */
[----:B------:R-:W-:-:S13]  /*02f0*/  ISETP.NE.AND P0, PT, R2, RZ, PT ;  /* 0x000000ff0200720c */ /* 0x000fda0003f05270 */
[----:B------:R-:W-:Y:S01]  /*0300*/  @P0 FFMA R6, R0, 1.84467440737095516160e+19, RZ ;  /* 0x5f80000000060823 */ /* 0x000fe200000000ff */
[----:B------:R-:W-:Y:S08]  /*0310*/  @!P0 MUFU.RCP R5, R0 ;  /* 0x0000000000058308 */ /* 0x000ff00000001000 */
[----:B------:R-:W0:Y:S02]  /*0320*/  @P0 MUFU.RCP R7, R6 ;  /* 0x0000000600070308 */ /* 0x000e240000001000 */
[----:B0-----:R-:W-:-:S04]  /*0330*/  @P0 FFMA R2, R6, R7, -1 ;  /* 0xbf80000006020423 */ /* 0x001fc80000000007 */
[----:B------:R-:W-:-:S04]  /*0340*/  @P0 FADD.FTZ R2, -R2, -RZ ;  /* 0x800000ff02020221 */ /* 0x000fc80000010100 */
[----:B------:R-:W-:-:S04]  /*0350*/  @P0 FFMA R2, R7, R2, R7 ;  /* 0x0000000207020223 */ /* 0x000fc80000000007 */
[----:B------:R-:W-:Y:S01]  /*0360*/  @P0 FFMA R5, R2, 1.84467440737095516160e+19, RZ ;  /* 0x5f80000002050823 */ /* 0x000fe200000000ff */
[----:B------:R-:W-:Y:S06]  /*0370*/  BRA `(.L_x_39) ;  /* 0x0000000000887947 */ /* 0x000fec0003800000 */
.L_x_38:
[----:B------:R-:W-:-:S04]  /*0380*/  IADD3 R5, PT, PT, R2, -0xfd, RZ ;  /* 0xffffff0302057810 */ /* 0x000fc80007ffe0ff */
[----:B------:R-:W-:-:S13]  /*0390*/  ISETP.GT.U32.AND P0, PT, R5, 0x1, PT ;  /* 0x000000010500780c */ /* 0x000fda0003f04070 */
[----:B------:R-:W-:Y:S05]  /*03a0*/  @P0 BRA `(.L_x_40) ;  /* 0x0000000000780947 */ /* 0x000fea0003800000 */
[----:B------:R-:W-:Y:S01]  /*03b0*/  LOP3.LUT R6, R0, 0x7fffff, RZ, 0xc0, !PT ;  /* 0x007fffff00067812 */ /* 0x000fe200078ec0ff */
[----:B------:R-:W-:-:S03]  /*03c0*/  IMAD.MOV.U32 R10, RZ, RZ, 0x3 ;  /* 0x00000003ff0a7424 */ /* 0x000fc600078e00ff */
[----:B------:R-:W-:Y:S02]  /*03d0*/  LOP3.LUT R6, R6, 0x3f800000, RZ, 0xfc, !PT ;  /* 0x3f80000006067812 */ /* 0x000fe400078efcff */
[----:B------:R-:W-:Y:S02]  /*03e0*/  SHF.L.U32 R11, R10, R5, RZ ;  /* 0x000000050a0b7219 */ /* 0x000fe400000006ff */
[----:B------:R-:W0:Y:S02]  /*03f0*/  MUFU.RCP R7, R6 ;  /* 0x0000000600077308 */ /* 0x000e240000001000 */
[----:B0-----:R-:W-:-:S04]  /*0400*/  FFMA R8, R6, R7, -1 ;  /* 0xbf80000006087423 */ /* 0x001fc80000000007 */
[----:B------:R-:W-:-:S04]  /*0410*/  FADD.FTZ R8, -R8, -RZ ;  /* 0x800000ff08087221 */ /* 0x000fc80000010100 */
[CCC-:B------:R-:W-:Y:S01]  /*0420*/  FFMA.RM R9, R7.reuse, R8.reuse, R7.reuse ;  /* 0x0000000807097223 */ /* 0x1c0fe20000004007 */
[----:B------:R-:W-:-:S04]  /*0430*/  FFMA.RP R8, R7, R8, R7 ;  /* 0x0000000807087223 */ /* 0x000fc80000008007 */
[C---:B------:R-:W-:Y:S02]  /*0440*/  LOP3.LUT R7, R9.reuse, 0x7fffff, RZ, 0xc0, !PT ;  /* 0x007fffff09077812 */ /* 0x040fe400078ec0ff */
[----:B------:R-:W-:Y:S02]  /*0450*/  FSETP.NEU.FTZ.AND P0, PT, R9, R8, PT ;  /* 0x000000080900720b */ /* 0x000fe40003f1d000 */
[----:B------:R-:W-:Y:S02]  /*0460*/  LOP3.LUT R8, R7, 0x800000, RZ, 0xfc, !PT ;  /* 0x0080000007087812 */ /* 0x000fe400078efcff */
[----:B------:R-:W-:Y:S02]  /*0470*/  SEL R7, RZ, 0xffffffff, !P0 ;  /* 0xffffffffff077807 */ /* 0x000fe40004000000 */
[----:B------:R-:W-:Y:S02]  /*0480*/  LOP3.LUT R6, R11, R8, RZ, 0xc0, !PT ;  /* 0x000000080b067212 */ /* 0x000fe400078ec0ff */
[----:B------:R-:W-:-:S02]  /*0490*/  IADD3 R7, PT, PT, -R7, RZ, RZ ;  /* 0x000000ff07077210 */ /* 0x000fc40007ffe1ff */
[-C--:B------:R-:W-:Y:S02]  /*04a0*/  SHF.R.U32.HI R6, RZ, R5.reuse, R6 ;  /* 0x00000005ff067219 */ /* 0x080fe40000011606 */
[----:B------:R-:W-:Y:S02]  /*04b0*/  LOP3.LUT P1, RZ, R7, R5, R8, 0xf8, !PT ;  /* 0x0000000507ff7212 */ /* 0x000fe4000782f808 */
[C---:B------:R-:W-:Y:S02]  /*04c0*/  LOP3.LUT P0, RZ, R6.reuse, 0x1, RZ, 0xc0, !PT ;  /* 0x0000000106ff7812 */ /* 0x040fe4000780c0ff */
[----:B------:R-:W-:-:S04]  /*04d0*/  LOP3.LUT P2, RZ, R6, 0x2, RZ, 0xc0, !PT ;  /* 0x0000000206ff7812 */ /* 0x000fc8000784c0ff */
[----:B------:R-:W-:Y:S02]  /*04e0*/  PLOP3.LUT P0, PT, P0, P1, P2, 0xe0, 0x0 ;  /* 0x000000000000781c */ /* 0x000fe40000703c20 */
[----:B------:R-:W-:Y:S02]  /*04f0*/  LOP3.LUT P1, RZ, R0, 0x7fffff, RZ, 0xc0, !PT ;  /* 0x007fffff00ff7812 */ /* 0x000fe4000782c0ff */
[----:B------:R-:W-:-:S05]  /*0500*/  SEL R5, RZ, 0x1, !P0 ;  /* 0x00000001ff057807 */ /* 0x000fca0004000000 */
[----:B------:R-:W-:-:S05]  /*0510*/  IMAD.MOV R5, RZ, RZ, -R5 ;  /* 0x000000ffff057224 */ /* 0x000fca00078e0a05 */
[----:B------:R-:W-:Y:S02]  /*0520*/  ISETP.GE.AND P0, PT, R5, RZ, PT ;  /* 0x000000ff0500720c */ /* 0x000fe40003f06270 */
[----:B------:R-:W-:-:S04]  /*0530*/  IADD3 R5, PT, PT, R2, -0xfc, RZ ;  /* 0xffffff0402057810 */ /* 0x000fc80007ffe0ff */
[----:B------:R-:W-:-:S07]  /*0540*/  SHF.R.U32.HI R5, RZ, R5, R8 ;  /* 0x00000005ff057219 */ /* 0x000fce0000011608 */
[----:B------:R-:W-:-:S05]  /*0550*/  @!P0 VIADD R5, R5, 0x1 ;  /* 0x0000000105058836 */ /* 0x000fca0000000000 */
[----:B------:R-:W-:-:S04]  /*0560*/  @!P1 SHF.L.U32 R5, R5, 0x1, RZ ;  /* 0x0000000105059819 */ /* 0x000fc800000006ff */
[----:B------:R-:W-:Y:S01]  /*0570*/  LOP3.LUT R5, R5, 0x80000000, R0, 0xf8, !PT ;  /* 0x8000000005057812 */ /* 0x000fe200078ef800 */
[----:B------:R-:W-:Y:S06]  /*0580*/  BRA `(.L_x_39) ;  /* 0x0000000000047947 */ /* 0x000fec0003800000 */
.L_x_40:
[----:B------:R0:W1:Y:S02]  /*0590*/  MUFU.RCP R5, R0 ;  /* 0x0000000000057308 */ /* 0x0000640000001000 */
.L_x_39:
[----:B------:R-:W-:Y:S05]  /*05a0*/  BSYNC.RECONVERGENT B1 ;  /* 0x0000000000017941 */ /* 0x000fea0003800200 */
.L_x_37:
[----:B-1----:R-:W-:Y:S02]  /*05b0*/  IMAD.MOV.U32 R2, RZ, RZ, R5 ;  /* 0x000000ffff027224 */ /* 0x002fe400078e0005 */
[----:B------:R-:W-:-:S04]  /*05c0*/  HFMA2 R5, -RZ, RZ, 0, 0 ;  /* 0x00000000ff057431 */ /* 0x000fc800000001ff */
[----:B0-----:R-:W-:Y:S05]  /*05d0*/  RET.REL.NODEC R4 `(_Z15vector_dsigmoidPfS_i) ;  /* 0xfffffff804887950 */ /* 0x001fea0003c3ffff */
.L_x_41:
        /* <DEDUP_REMOVED lines=10> */
.L_x_59:


//--------------------- .text._Z14vector_sigmoidPfS_i --------------------------
	.section	.text._Z14vector_sigmoidPfS_i,"ax",@progbits
	.align	128
        .global         _Z14vector_sigmoidPfS_i
        .type           _Z14vector_sigmoidPfS_i,@function
        .size           _Z14vector_sigmoidPfS_i,(.L_x_60 - _Z14vector_sigmoidPfS_i)
        .other          _Z14vector_sigmoidPfS_i,@"STO_CUDA_ENTRY STV_DEFAULT"
_Z14vector_sigmoidPfS_i:
.text._Z14vector_sigmoidPfS_i:
        /* <DEDUP_REMOVED lines=28> */
[----:B------:R-:W-:Y:S05]  /*01c0*/  CALL.REL.NOINC `($__internal_3_$__cuda_sm20_rcp_rn_f32_slowpath) ;  /* 0x0000000000287944 */ /* 0x000fea0003c00000 */
[----:B------:R-:W-:Y:S05]  /*01d0*/  BRA `(.L_x_44) ;  /* 0x0000000000107947 */ /* 0x000fea0003800000 */
.L_x_43:
[----:B------:R-:W0:Y:S02]  /*01e0*/  MUFU.RCP R7, R0 ;  /* 0x0000000000077308 */ /* 0x000e240000001000 */
[----:B0-----:R-:W-:-:S04]  /*01f0*/  FFMA R2, R0, R7, -1 ;  /* 0xbf80000000027423 */ /* 0x001fc80000000007 */
[----:B------:R-:W-:-:S04]  /*0200*/  FADD.FTZ R2, -R2, -RZ ;  /* 0x800000ff02027221 */ /* 0x000fc80000010100 */
[----:B------:R-:W-:-:S07]  /*0210*/  FFMA R7, R7, R2, R7 ;  /* 0x0000000207077223 */ /* 0x000fce0000000007 */
.L_x_44:
[----:B------:R-:W-:Y:S05]  /*0220*/  BSYNC.RECONVERGENT B0 ;  /* 0x0000000000007941 */ /* 0x000fea0003800200 */
.L_x_42:
[----:B------:R-:W0:Y:S02]  /*0230*/  LDC.64 R4, c[0x0][0x388] ;  /* 0x0000e200ff047b82 */ /* 0x000e240000000a00 */
[----:B0-----:R-:W-:-:S05]  /*0240*/  IMAD.WIDE R2, R3, 0x4, R4 ;  /* 0x0000000403027825 */ /* 0x001fca00078e0204 */
[----:B------:R-:W-:Y:S01]  /*0250*/  STG.E desc[UR4][R2.64], R7 ;  /* 0x0000000702007986 */ /* 0x000fe2000c101904 */
[----:B------:R-:W-:Y:S05]  /*0260*/  EXIT ;  /* 0x000000000000794d */ /* 0x000fea0003800000 */
        .weak           $__internal_3_$__cuda_sm20_rcp_rn_f32_slowpath
        .type           $__internal_3_$__cuda_sm20_rcp_rn_f32_slowpath,@function
        .size           $__internal_3_$__cuda_sm20_rcp_rn_f32_slowpath,(.L_x_60 - $__internal_3_$__cuda_sm20_rcp_rn_f32_slowpath)
$__internal_3_$__cuda_sm20_rcp_rn_f32_slowpath:
[----:B------:R-:W-:Y:S01]  /*0270*/  IMAD.SHL.U32 R2, R0, 0x2, RZ ;  /* 0x0000000200027824 */ /* 0x000fe200078e00ff */
[----:B------:R-:W-:Y:S04]  /*0280*/  BSSY.RECONVERGENT B1, `(.L_x_45) ;  /* 0x0000030000017945 */ /* 0x000fe80003800200 */
[----:B------:R-:W-:-:S04]  /*0290*/  SHF.R.U32.HI R2, RZ, 0x18, R2 ;  /* 0x00000018ff027819 */ /* 0x000fc80000011602 */
[----:B------:R-:W-:-:S13]  /*02a0*/  ISETP.NE.U32.AND P0, PT, R2, RZ, PT ;  /* 0x000000ff0200720c */ /* 0x000fda0003f05070 */
[----:B------:R-:W-:Y:S05]  /*02b0*/  @P0 BRA `(.L_x_46) ;  /* 0x0000000000280947 */ /* 0x000fea0003800000 */
[----:B------:R-:W-:-:S04]  /*02c0*/  SHF.L.U32 R2, R0, 0x1, RZ ;  /* 0x0000000100027819 */ /* 0x000fc800000006ff */
        /* <DEDUP_REMOVED lines=9> */
.L_x_46:
[----:B------:R-:W-:-:S05]  /*0360*/  VIADD R5, R2, 0xffffff03 ;  /* 0xffffff0302057836 */ /* 0x000fca0000000000 */
        /* <DEDUP_REMOVED lines=32> */
.L_x_48:
[----:B------:R0:W1:Y:S02]  /*0570*/  MUFU.RCP R5, R0 ;  /* 0x0000000000057308 */ /* 0x0000640000001000 */
.L_x_47:
[----:B------:R-:W-:Y:S05]  /*0580*/  BSYNC.RECONVERGENT B1 ;  /* 0x0000000000017941 */ /* 0x000fea0003800200 */
.L_x_45:
[----:B-1----:R-:W-:Y:S02]  /*0590*/  IMAD.MOV.U32 R7, RZ, RZ, R5 ;  /* 0x000000ffff077224 */ /* 0x002fe400078e0005 */
[----:B------:R-:W-:-:S04]  /*05a0*/  HFMA2 R5, -RZ, RZ, 0, 0 ;  /* 0x00000000ff057431 */ /* 0x000fc800000001ff */
[----:B0-----:R-:W-:Y:S05]  /*05b0*/  RET.REL.NODEC R4 `(_Z14vector_sigmoidPfS_i) ;  /* 0xfffffff804907950 */ /* 0x001fea0003c3ffff */
.L_x_49:
        /* <DEDUP_REMOVED lines=12> */
.L_x_60:


//--------------------- .text._Z10matrix_mulPfS_S_ii --------------------------
	.section	.text._Z10matrix_mulPfS_S_ii,"ax",@progbits
	.align	128
        .global         _Z10matrix_mulPfS_S_ii
        .type           _Z10matrix_mulPfS_S_ii,@function
        .size           _Z10matrix_mulPfS_S_ii,(.L_x_71 - _Z10matrix_mulPfS_S_ii)
        .other          _Z10matrix_mulPfS_S_ii,@"STO_CUDA_ENTRY STV_DEFAULT"
_Z10matrix_mulPfS_S_ii:
.text._Z10matrix_mulPfS_S_ii:
        /* <DEDUP_REMOVED lines=8> */
[----:B------:R-:W0:Y:S01]  /*0080*/  LDCU UR8, c[0x0][0x39c] ;  /* 0x00007380ff0877ac */ /* 0x000e220008000800 */
[----:B------:R-:W-:Y:S01]  /*0090*/  HFMA2 R15, -RZ, RZ, 0, 0 ;  /* 0x00000000ff0f7431 */ /* 0x000fe200000001ff */
[----:B------:R-:W1:Y:S01]  /*00a0*/  LDCU.64 UR16, c[0x0][0x358] ;  /* 0x00006b00ff1077ac */ /* 0x000e620008000a00 */
[----:B0-----:R-:W-:-:S09]  /*00b0*/  UISETP.GE.AND UP0, UPT, UR8, 0x1, UPT ;  /* 0x000000010800788c */ /* 0x001fd2000bf06270 */
[----:B-1----:R-:W-:Y:S05]  /*00c0*/  BRA.U !UP0, `(.L_x_50) ;  /* 0x0000000908647547 */ /* 0x002fea000b800000 */
[----:B------:R-:W-:Y:S02]  /*00d0*/  UISETP.GE.U32.AND UP1, UPT, UR8, 0x10, UPT ;  /* 0x000000100800788c */ /* 0x000fe4000bf26070 */
[----:B------:R-:W-:Y:S01]  /*00e0*/  IMAD R7, R0, UR8, RZ ;  /* 0x0000000800077c24 */ /* 0x000fe2000f8e02ff */
[----:B------:R-:W-:Y:S01]  /*00f0*/  ULOP3.LUT UR9, UR8, 0xf, URZ, 0xc0, !UPT ;  /* 0x0000000f08097892 */ /* 0x000fe2000f8ec0ff */
[----:B------:R-:W-:Y:S02]  /*0100*/  MOV R15, RZ ;  /* 0x000000ff000f7202 */ /* 0x000fe40000000f00 */
[----:B------:R-:W-:Y:S01]  /*0110*/  MOV R8, RZ ;  /* 0x000000ff00087202 */ /* 0x000fe20000000f00 */
[----:B------:R-:W-:Y:S02]  /*0120*/  UISETP.NE.AND UP0, UPT, UR9, URZ, UPT ;  /* 0x000000ff0900728c */ /* 0x000fe4000bf05270 */
[----:B------:R-:W-:Y:S09]  /*0130*/  BRA.U !UP1, `(.L_x_51) ;  /* 0x0000000509147547 */ /* 0x000ff2000b800000 */
[----:B------:R-:W0:Y:S01]  /*0140*/  LDCU.128 UR12, c[0x0][0x380] ;  /* 0x00007000ff0c77ac */ /* 0x000e220008000c00 */
[----:B------:R-:W-:Y:S02]  /*0150*/  MOV R15, RZ ;  /* 0x000000ff000f7202 */ /* 0x000fe40000000f00 */
[----:B------:R-:W-:Y:S01]  /*0160*/  MOV R6, R7 ;  /* 0x0000000700067202 */ /* 0x000fe20000000f00 */
[----:B------:R-:W-:-:S04]  /*0170*/  ULOP3.LUT UR10, UR8, 0x7ffffff0, URZ, 0xc0, !UPT ;  /* 0x7ffffff0080a7892 */ /* 0x000fc8000f8ec0ff */
[----:B------:R-:W-:Y:S02]  /*0180*/  UIADD3 UR11, UPT, UPT, -UR10, URZ, URZ ;  /* 0x000000ff0a0b7290 */ /* 0x000fe4000fffe1ff */
[----:B------:R-:W-:Y:S01]  /*0190*/  MOV R8, UR10 ;  /* 0x0000000a00087c02 */ /* 0x000fe20008000f00 */
[----:B0-----:R-:W-:Y:S02]  /*01a0*/  UIADD3 UR4, UP2, UPT, UR14, 0x20, URZ ;  /* 0x000000200e047890 */ /* 0x001fe4000ff5e0ff */
[----:B------:R-:W-:Y:S02]  /*01b0*/  UIADD3 UR6, UP1, UPT, UR12, 0x20, URZ ;  /* 0x000000200c067890 */ /* 0x000fe4000ff3e0ff */
[----:B------:R-:W-:Y:S02]  /*01c0*/  UIADD3.X UR5, UPT, UPT, URZ, UR15, URZ, UP2, !UPT ;  /* 0x0000000fff057290 */ /* 0x000fe400097fe4ff */
[----:B------:R-:W-:Y:S01]  /*01d0*/  MOV R2, UR4 ;  /* 0x0000000400027c02 */ /* 0x000fe20008000f00 */
[----:B------:R-:W-:-:S03]  /*01e0*/  UIADD3.X UR7, UPT, UPT, URZ, UR13, URZ, UP1, !UPT ;  /* 0x0000000dff077290 */ /* 0x000fc60008ffe4ff */
[----:B------:R-:W-:-:S09]  /*01f0*/  MOV R3, UR5 ;  /* 0x0000000500037c02 */ /* 0x000fd20008000f00 */
.L_x_52:
[----:B------:R-:W-:Y:S01]  /*0200*/  MOV R4, UR6 ;  /* 0x0000000600047c02 */ /* 0x000fe20008000f00 */
[----:B------:R-:W2:Y:S01]  /*0210*/  LDG.E R17, desc[UR16][R2.64+-0x20] ;  /* 0xffffe01002117981 */ /* 0x000ea2000c1e1900 */
[----:B------:R-:W-:-:S03]  /*0220*/  MOV R5, UR7 ;  /* 0x0000000700057c02 */ /* 0x000fc60008000f00 */
[----:B------:R-:W3:Y:S01]  /*0230*/  LDG.E R25, desc[UR16][R2.64+-0x1c] ;  /* 0xffffe41002197981 */ /* 0x000ee2000c1e1900 */
[----:B------:R-:W-:-:S03]  /*0240*/  IMAD.WIDE R4, R6, 0x4, R4 ;  /* 0x0000000406047825 */ /* 0x000fc600078e0204 */
[----:B------:R-:W4:Y:S04]  /*0250*/  LDG.E R19, desc[UR16][R2.64+-0x18] ;  /* 0xffffe81002137981 */ /* 0x000f28000c1e1900 */
[----:B------:R-:W2:Y:S04]  /*0260*/  LDG.E R16, desc[UR16][R4.64+-0x20] ;  /* 0xffffe01004107981 */ /* 0x000ea8000c1e1900 */
[----:B------:R-:W3:Y:S04]  /*0270*/  LDG.E R18, desc[UR16][R4.64+-0x1c] ;  /* 0xffffe41004127981 */ /* 0x000ee8000c1e1900 */
[----:B------:R-:W4:Y:S04]  /*0280*/  LDG.E R20, desc[UR16][R4.64+-0x18] ;  /* 0xffffe81004147981 */ /* 0x000f28000c1e1900 */
[----:B------:R-:W5:Y:S04]  /*0290*/  LDG.E R22, desc[UR16][R2.64+-0x14] ;  /* 0xffffec1002167981 */ /* 0x000f68000c1e1900 */
        /* <DEDUP_REMOVED lines=8> */
[----:B------:R-:W5:Y:S01]  /*0320*/  LDG.E R14, desc[UR16][R4.64+-0x4] ;  /* 0xfffffc10040e7981 */ /* 0x000f62000c1e1900 */
[----:B--2---:R-:W-:-:S03]  /*0330*/  FFMA R17, R16, R17, R15 ;  /* 0x0000001110117223 */ /* 0x004fc6000000000f */
[----:B------:R-:W2:Y:S04]  /*0340*/  LDG.E R15, desc[UR16][R2.64] ;  /* 0x00000010020f7981 */ /* 0x000ea8000c1e1900 */
[----:B------:R-:W2:Y:S01]  /*0350*/  LDG.E R16, desc[UR16][R4.64] ;  /* 0x0000001004107981 */ /* 0x000ea2000c1e1900 */
[----:B---3--:R-:W-:-:S03]  /*0360*/  FFMA R25, R18, R25, R17 ;  /* 0x0000001912197223 */ /* 0x008fc60000000011 */
[----:B------:R-:W3:Y:S01]  /*0370*/  LDG.E R17, desc[UR16][R2.64+0x4] ;  /* 0x0000041002117981 */ /* 0x000ee2000c1e1900 */
[----:B----4-:R-:W-:-:S03]  /*0380*/  FFMA R26, R20, R19, R25 ;  /* 0x00000013141a7223 */ /* 0x010fc60000000019 */
[----:B------:R-:W3:Y:S04]  /*0390*/  LDG.E R18, desc[UR16][R4.64+0x4] ;  /* 0x0000041004127981 */ /* 0x000ee8000c1e1900 */
[----:B------:R-:W4:Y:S01]  /*03a0*/  LDG.E R20, desc[UR16][R2.64+0x8] ;  /* 0x0000081002147981 */ /* 0x000f22000c1e1900 */
[----:B-----5:R-:W-:-:S03]  /*03b0*/  FFMA R25, R21, R22, R26 ;  /* 0x0000001615197223 */ /* 0x020fc6000000001a */
[----:B------:R-:W4:Y:S04]  /*03c0*/  LDG.E R19, desc[UR16][R4.64+0x8] ;  /* 0x0000081004137981 */ /* 0x000f28000c1e1900 */
[----:B------:R-:W5:Y:S01]  /*03d0*/  LDG.E R22, desc[UR16][R2.64+0xc] ;  /* 0x00000c1002167981 */ /* 0x000f62000c1e1900 */
[----:B------:R-:W-:-:S03]  /*03e0*/  FFMA R25, R24, R23, R25 ;  /* 0x0000001718197223 */ /* 0x000fc60000000019 */
[----:B------:R-:W5:Y:S04]  /*03f0*/  LDG.E R21, desc[UR16][R4.64+0xc] ;  /* 0x00000c1004157981 */ /* 0x000f68000c1e1900 */
[----:B------:R-:W5:Y:S01]  /*0400*/  LDG.E R24, desc[UR16][R2.64+0x10] ;  /* 0x0000101002187981 */ /* 0x000f62000c1e1900 */
[----:B------:R-:W-:-:S03]  /*0410*/  FFMA R25, R10, R9, R25 ;  /* 0x000000090a197223 */ /* 0x000fc60000000019 */
[----:B------:R-:W5:Y:S04]  /*0420*/  LDG.E R23, desc[UR16][R4.64+0x10] ;  /* 0x0000101004177981 */ /* 0x000f68000c1e1900 */
[----:B------:R-:W5:Y:S01]  /*0430*/  LDG.E R10, desc[UR16][R2.64+0x14] ;  /* 0x00001410020a7981 */ /* 0x000f62000c1e1900 */
[----:B------:R-:W-:-:S03]  /*0440*/  FFMA R27, R12, R11, R25 ;  /* 0x0000000b0c1b7223 */ /* 0x000fc60000000019 */
[----:B------:R-:W5:Y:S04]  /*0450*/  LDG.E R9, desc[UR16][R4.64+0x14] ;  /* 0x0000141004097981 */ /* 0x000f68000c1e1900 */
[----:B------:R-:W5:Y:S04]  /*0460*/  LDG.E R11, desc[UR16][R2.64+0x18] ;  /* 0x00001810020b7981 */ /* 0x000f68000c1e1900 */
[----:B------:R-:W5:Y:S04]  /*0470*/  LDG.E R12, desc[UR16][R4.64+0x18] ;  /* 0x00001810040c7981 */ /* 0x000f68000c1e1900 */
[----:B------:R-:W5:Y:S04]  /*0480*/  LDG.E R25, desc[UR16][R4.64+0x1c] ;  /* 0x00001c1004197981 */ /* 0x000f68000c1e1900 */
[----:B------:R0:W5:Y:S01]  /*0490*/  LDG.E R26, desc[UR16][R2.64+0x1c] ;  /* 0x00001c10021a7981 */ /* 0x000162000c1e1900 */
[----:B------:R-:W-:Y:S01]  /*04a0*/  FFMA R13, R14, R13, R27 ;  /* 0x0000000d0e0d7223 */ /* 0x000fe2000000001b */
[----:B------:R-:W-:-:S04]  /*04b0*/  UIADD3 UR11, UPT, UPT, UR11, 0x10, URZ ;  /* 0x000000100b0b7890 */ /* 0x000fc8000fffe0ff */
[----:B------:R-:W-:Y:S01]  /*04c0*/  UISETP.NE.AND UP1, UPT, UR11, URZ, UPT ;  /* 0x000000ff0b00728c */ /* 0x000fe2000bf25270 */
[----:B0-----:R-:W-:Y:S02]  /*04d0*/  IADD3 R2, P0, PT, R2, 0x40, RZ ;  /* 0x0000004002027810 */ /* 0x001fe40007f1e0ff */
[----:B------:R-:W-:Y:S02]  /*04e0*/  IADD3 R6, PT, PT, R6, 0x10, RZ ;  /* 0x0000001006067810 */ /* 0x000fe40007ffe0ff */
[----:B------:R-:W-:Y:S01]  /*04f0*/  IADD3.X R3, PT, PT, RZ, R3, RZ, P0, !PT ;  /* 0x00000003ff037210 */ /* 0x000fe200007fe4ff */
[----:B--2---:R-:W-:-:S04]  /*0500*/  FFMA R13, R16, R15, R13 ;  /* 0x0000000f100d7223 */ /* 0x004fc8000000000d */
[----:B---3--:R-:W-:-:S04]  /*0510*/  FFMA R18, R18, R17, R13 ;  /* 0x0000001112127223 */ /* 0x008fc8000000000d */
[----:B----4-:R-:W-:-:S04]  /*0520*/  FFMA R18, R19, R20, R18 ;  /* 0x0000001413127223 */ /* 0x010fc80000000012 */
[----:B-----5:R-:W-:-:S04]  /*0530*/  FFMA R18, R21, R22, R18 ;  /* 0x0000001615127223 */ /* 0x020fc80000000012 */
[----:B------:R-:W-:-:S04]  /*0540*/  FFMA R18, R23, R24, R18 ;  /* 0x0000001817127223 */ /* 0x000fc80000000012 */
[----:B------:R-:W-:-:S04]  /*0550*/  FFMA R9, R9, R10, R18 ;  /* 0x0000000a09097223 */ /* 0x000fc80000000012 */
[----:B------:R-:W-:-:S04]  /*0560*/  FFMA R12, R12, R11, R9 ;  /* 0x0000000b0c0c7223 */ /* 0x000fc80000000009 */
[----:B------:R-:W-:Y:S01]  /*0570*/  FFMA R15, R25, R26, R12 ;  /* 0x0000001a190f7223 */ /* 0x000fe2000000000c */
[----:B------:R-:W-:Y:S06]  /*0580*/  BRA.U UP1, `(.L_x_52) ;  /* 0xfffffffd011c7547 */ /* 0x000fec000b83ffff */
.L_x_51:
[----:B------:R-:W-:Y:S05]  /*0590*/  BRA.U !UP0, `(.L_x_50) ;  /* 0x0000000508307547 */ /* 0x000fea000b800000 */
[----:B------:R-:W-:Y:S02]  /*05a0*/  UISETP.GE.U32.AND UP0, UPT, UR9, 0x8, UPT ;  /* 0x000000080900788c */ /* 0x000fe4000bf06070 */
[----:B------:R-:W-:-:S04]  /*05b0*/  ULOP3.LUT UR5, UR8, 0x7, URZ, 0xc0, !UPT ;  /* 0x0000000708057892 */ /* 0x000fc8000f8ec0ff */
[----:B------:R-:W-:-:S03]  /*05c0*/  UISETP.NE.AND UP1, UPT, UR5, URZ, UPT ;  /* 0x000000ff0500728c */ /* 0x000fc6000bf25270 */
[----:B------:R-:W-:Y:S08]  /*05d0*/  BRA.U !UP0, `(.L_x_53) ;  /* 0x0000000108787547 */ /* 0x000ff0000b800000 */
[----:B------:R-:W0:Y:S01]  /*05e0*/  LDC.64 R2, c[0x0][0x380] ;  /* 0x0000e000ff027b82 */ /* 0x000e220000000a00 */
[----:B------:R-:W-:-:S07]  /*05f0*/  IADD3 R9, PT, PT, R7, R8, RZ ;  /* 0x0000000807097210 */ /* 0x000fce0007ffe0ff */
[----:B------:R-:W1:Y:S01]  /*0600*/  LDC.64 R4, c[0x0][0x388] ;  /* 0x0000e200ff047b82 */ /* 0x000e620000000a00 */
[----:B0-----:R-:W-:-:S05]  /*0610*/  IMAD.WIDE R2, R9, 0x4, R2 ;  /* 0x0000000409027825 */ /* 0x001fca00078e0202 */
[----:B------:R-:W2:Y:S01]  /*0620*/  LDG.E R10, desc[UR16][R2.64] ;  /* 0x00000010020a7981 */ /* 0x000ea2000c1e1900 */
[----:B-1----:R-:W-:-:S03]  /*0630*/  IMAD.WIDE.U32 R4, R8, 0x4, R4 ;  /* 0x0000000408047825 */ /* 0x002fc600078e0004 */
[----:B------:R-:W3:Y:S04]  /*0640*/  LDG.E R13, desc[UR16][R2.64+0x4] ;  /* 0x00000410020d7981 */ /* 0x000ee8000c1e1900 */
[----:B------:R-:W2:Y:S04]  /*0650*/  LDG.E R11, desc[UR16][R4.64] ;  /* 0x00000010040b7981 */ /* 0x000ea8000c1e1900 */
[----:B------:R-:W3:Y:S04]  /*0660*/  LDG.E R12, desc[UR16][R4.64+0x4] ;  /* 0x00000410040c7981 */ /* 0x000ee8000c1e1900 */
[----:B------:R-:W4:Y:S04]  /*0670*/  LDG.E R17, desc[UR16][R2.64+0x8] ;  /* 0x0000081002117981 */ /* 0x000f28000c1e1900 */
        /* <DEDUP_REMOVED lines=11> */
[----:B------:R-:W-:Y:S01]  /*0730*/  IADD3 R8, PT, PT, R8, 0x8, RZ ;  /* 0x0000000808087810 */ /* 0x000fe20007ffe0ff */
[----:B--2---:R-:W-:-:S04]  /*0740*/  FFMA R10, R10, R11, R15 ;  /* 0x0000000b0a0a7223 */ /* 0x004fc8000000000f */
[----:B---3--:R-:W-:-:S04]  /*0750*/  FFMA R10, R13, R12, R10 ;  /* 0x0000000c0d0a7223 */ /* 0x008fc8000000000a */
[----:B----4-:R-:W-:-:S04]  /*0760*/  FFMA R10, R17, R14, R10 ;  /* 0x0000000e110a7223 */ /* 0x010fc8000000000a */
[----:B-----5:R-:W-:-:S04]  /*0770*/  FFMA R10, R19, R16, R10 ;  /* 0x00000010130a7223 */ /* 0x020fc8000000000a */
[----:B------:R-:W-:-:S04]  /*0780*/  FFMA R10, R21, R18, R10 ;  /* 0x00000012150a7223 */ /* 0x000fc8000000000a */
[----:B------:R-:W-:-:S04]  /*0790*/  FFMA R23, R23, R20, R10 ;  /* 0x0000001417177223 */ /* 0x000fc8000000000a */
[----:B------:R-:W-:-:S04]  /*07a0*/  FFMA R6, R6, R9, R23 ;  /* 0x0000000906067223 */ /* 0x000fc80000000017 */
[----:B------:R-:W-:-:S07]  /*07b0*/  FFMA R15, R25, R22, R6 ;  /* 0x00000016190f7223 */ /* 0x000fce0000000006 */
.L_x_53:
        /* <DEDUP_REMOVED lines=17> */
[----:B------:R-:W5:Y:S01]  /*08d0*/  LDG.E R14, desc[UR16][R4.64+0xc] ;  /* 0x00000c10040e7981 */ /* 0x000f62000c1e1900 */
[----:B------:R-:W-:Y:S01]  /*08e0*/  IADD3 R8, PT, PT, R8, 0x4, RZ ;  /* 0x0000000408087810 */ /* 0x000fe20007ffe0ff */
[----:B--2---:R-:W-:-:S04]  /*08f0*/  FFMA R6, R6, R9, R15 ;  /* 0x0000000906067223 */ /* 0x004fc8000000000f */
[----:B---3--:R-:W-:-:S04]  /*0900*/  FFMA R6, R11, R10, R6 ;  /* 0x0000000a0b067223 */ /* 0x008fc80000000006 */
[----:B----4-:R-:W-:-:S04]  /*0910*/  FFMA R6, R13, R12, R6 ;  /* 0x0000000c0d067223 */ /* 0x010fc80000000006 */
[----:B-----5:R-:W-:-:S07]  /*0920*/  FFMA R15, R17, R14, R6 ;  /* 0x0000000e110f7223 */ /* 0x020fce0000000006 */
.L_x_54:
[----:B------:R-:W-:Y:S05]  /*0930*/  BRA.U !UP1, `(.L_x_50) ;  /* 0x0000000109487547 */ /* 0x000fea000b800000 */
[----:B------:R-:W0:Y:S01]  /*0940*/  LDC.64 R2, c[0x0][0x388] ;  /* 0x0000e200ff027b82 */ /* 0x000e220000000a00 */
[----:B------:R-:W-:Y:S01]  /*0950*/  IADD3 R7, PT, PT, R7, R8, RZ ;  /* 0x0000000807077210 */ /* 0x000fe20007ffe0ff */
[----:B------:R-:W-:-:S06]  /*0960*/  UIADD3 UR4, UPT, UPT, -UR4, URZ, URZ ;  /* 0x000000ff04047290 */ /* 0x000fcc000fffe1ff */
[----:B------:R-:W1:Y:S01]  /*0970*/  LDC.64 R10, c[0x0][0x380] ;  /* 0x0000e000ff0a7b82 */ /* 0x000e620000000a00 */
[----:B0-----:R-:W-:-:S03]  /*0980*/  IMAD.WIDE.U32 R2, R8, 0x4, R2 ;  /* 0x0000000408027825 */ /* 0x001fc600078e0002 */
[----:B------:R-:W-:Y:S02]  /*0990*/  MOV R6, R2 ;  /* 0x0000000200067202 */ /* 0x000fe40000000f00 */
[----:B------:R-:W-:-:S07]  /*09a0*/  MOV R5, R3 ;  /* 0x0000000300057202 */ /* 0x000fce0000000f00 */
.L_x_55:
[----:B-1----:R-:W-:Y:S01]  /*09b0*/  IMAD.WIDE R2, R7, 0x4, R10 ;  /* 0x0000000407027825 */ /* 0x002fe200078e020a */
[----:B------:R-:W-:-:S05]  /*09c0*/  MOV R4, R6 ;  /* 0x0000000600047202 */ /* 0x000fca0000000f00 */
[----:B------:R-:W2:Y:S04]  /*09d0*/  LDG.E R2, desc[UR16][R2.64] ;  /* 0x0000001002027981 */ /* 0x000ea8000c1e1900 */
[----:B------:R0:W2:Y:S01]  /*09e0*/  LDG.E R4, desc[UR16][R4.64] ;  /* 0x0000001004047981 */ /* 0x0000a2000c1e1900 */
[----:B------:R-:W-:Y:S01]  /*09f0*/  UIADD3 UR4, UPT, UPT, UR4, 0x1, URZ ;  /* 0x0000000104047890 */ /* 0x000fe2000fffe0ff */
[----:B------:R-:W-:Y:S02]  /*0a00*/  IADD3 R6, P0, PT, R6, 0x4, RZ ;  /* 0x0000000406067810 */ /* 0x000fe40007f1e0ff */
[----:B------:R-:W-:Y:S01]  /*0a10*/  IADD3 R7, PT, PT, R7, 0x1, RZ ;  /* 0x0000000107077810 */ /* 0x000fe20007ffe0ff */
[----:B------:R-:W-:Y:S01]  /*0a20*/  UISETP.NE.AND UP0, UPT, UR4, URZ, UPT ;  /* 0x000000ff0400728c */ /* 0x000fe2000bf05270 */
[----:B0-----:R-:W-:Y:S01]  /*0a30*/  IADD3.X R5, PT, PT, RZ, R5, RZ, P0, !PT ;  /* 0x00000005ff057210 */ /* 0x001fe200007fe4ff */
[----:B--2---:R-:W-:-:S07]  /*0a40*/  FFMA R15, R2, R4, R15 ;  /* 0x00000004020f7223 */ /* 0x004fce000000000f */
[----:B------:R-:W-:Y:S05]  /*0a50*/  BRA.U UP0, `(.L_x_55) ;  /* 0xfffffffd00d47547 */ /* 0x000fea000b83ffff */
.L_x_50:
[----:B------:R-:W0:Y:S02]  /*0a60*/  LDC.64 R2, c[0x0][0x390] ;  /* 0x0000e400ff027b82 */ /* 0x000e240000000a00 */
[----:B0-----:R-:W-:-:S05]  /*0a70*/  IMAD.WIDE R2, R0, 0x4, R2 ;  /* 0x0000000400027825 */ /* 0x001fca00078e0202 */
[----:B------:R-:W-:Y:S01]  /*0a80*/  STG.E desc[UR16][R2.64], R15 ;  /* 0x0000000f02007986 */ /* 0x000fe2000c101910 */
[----:B------:R-:W-:Y:S05]  /*0a90*/  EXIT ;  /* 0x000000000000794d */ /* 0x000fea0003800000 */
.L_x_56:
        /* <DEDUP_REMOVED lines=14> */
.L_x_71:


//--------------------- .nv.shared.reserved.0     --------------------------
	.section	.nv.shared.reserved.0,"aw",@nobits
	.weak		__nv_reservedSMEM_offset_0_alias
	.size		__nv_reservedSMEM_offset_0_alias, 0, 64
	.other		__nv_reservedSMEM_offset_0_alias,@"STO_CUDA_RESERVED_SHARED STV_DEFAULT"
__nv_reservedSMEM_offset_0_alias:
	.zero		0
	.zero		64


//--------------------- .nv.constant0._Z13matrix_scalarPfiS_ii --------------------------
	.section	.nv.constant0._Z13matrix_scalarPfiS_ii,"a",@progbits
	.sectionflags	@""
	.align	4
.nv.constant0._Z13matrix_scalarPfiS_ii:
	.zero		928


//--------------------- .nv.constant0._Z12matrix_transPfS_ii --------------------------
	.section	.nv.constant0._Z12matrix_transPfS_ii,"a",@progbits
	.sectionflags	@""
	.align	4
.nv.constant0._Z12matrix_transPfS_ii:
	.zero		920


//--------------------- .nv.constant0._Z15matrix_hadamardPfS_S_ii --------------------------
	.section	.nv.constant0._Z15matrix_hadamardPfS_S_ii,"a",@progbits
	.sectionflags	@""
	.align	4
.nv.constant0._Z15matrix_hadamardPfS_S_ii:
	.zero		928


//--------------------- .nv.constant0._Z10vector_addPfS_S_i --------------------------
	.section	.nv.constant0._Z10vector_addPfS_S_i,"a",@progbits
	.sectionflags	@""
	.align	4
.nv.constant0._Z10vector_addPfS_S_i:
	.zero		924


//--------------------- .nv.constant0._Z12vector_dtanhPfS_i --------------------------
	.section	.nv.constant0._Z12vector_dtanhPfS_i,"a",@progbits
	.sectionflags	@""
	.align	4
.nv.constant0._Z12vector_dtanhPfS_i:
	.zero		916


//--------------------- .nv.constant0._Z11vector_tanhPfS_i --------------------------
	.section	.nv.constant0._Z11vector_tanhPfS_i,"a",@progbits
	.sectionflags	@""
	.align	4
.nv.constant0._Z11vector_tanhPfS_i:
	.zero		916


//--------------------- .nv.constant0._Z12vector_dreluPfS_i --------------------------
	.section	.nv.constant0._Z12vector_dreluPfS_i,"a",@progbits
	.sectionflags	@""
	.align	4
.nv.constant0._Z12vector_dreluPfS_i:
	.zero		916


//--------------------- .nv.constant0._Z11vector_reluPfS_i --------------------------
	.section	.nv.constant0._Z11vector_reluPfS_i,"a",@progbits
	.sectionflags	@""
	.align	4
.nv.constant0._Z11vector_reluPfS_i:
	.zero		916


//--------------------- .nv.constant0._Z15vector_dsigmoidPfS_i --------------------------
	.section	.nv.constant0._Z15vector_dsigmoidPfS_i,"a",@progbits
	.sectionflags	@""
	.align	4
.nv.constant0._Z15vector_dsigmoidPfS_i:
	.zero		916


//--------------------- .nv.constant0._Z14vector_sigmoidPfS_i --------------------------
	.section	.nv.constant0._Z14vector_sigmoidPfS_i,"a",@progbits
	.sectionflags	@""
	.align	4
.nv.constant0._Z14vector_sigmoidPfS_i:
	.zero		916


//--------------------- .nv.constant0._Z10matrix_mulPfS_S_ii --------------------------
	.section	.nv.constant0._Z10matrix_mulPfS_S_ii,"a",@progbits
	.sectionflags	@""
	.align	4
.nv.constant0._Z10matrix_mulPfS_S_ii:
	.zero		928


//--------------------- SYMBOLS --------------------------

	.type		.nv.reservedSmem.offset0,@object
	.size		.nv.reservedSmem.offset0,0x4
